	.target	sm_100

	.elftype	@"ET_EXEC"


//--------------------- .note.nv.tkinfo           --------------------------
	.section	.note.nv.tkinfo,"",@"SHT_NOTE"
	.sectionflags	@"SHF_NOTE_NV_TKINFO"
	.tkinfo
        /*0018*/ 	.word	0x00000081
        /*0030*/ 	.string	""
        /*0030*/ 	.string	"ptxas"
        /*0030*/ 	.string	"Cuda compilation tools, release 12.9, V12.9.86"
        /*0030*/ 	.string	"Build cuda_12.9.r12.9/compiler.36037853_0"
        /*0030*/ 	.string	"-regUsageLevel 10 -arch sm_100f -m 64 "



//--------------------- .note.nv.cuver            --------------------------
	.section	.note.nv.cuver,"",@"SHT_NOTE"
	.sectionflags	@"SHF_NOTE_NV_CUVER"
        /*0018*/ 	.short	0x0001
        /*001a*/ 	.short	0x0064
        /*001c*/ 	.short	0x0001
        /*001e*/ 	.short	0x0000
        /*0020*/ 	.short	0x0001
        /*0022*/ 	.short	0x0000


//--------------------- .nv.info                  --------------------------
	.section	.nv.info,"",@"SHT_CUDA_INFO"
	.align	4


	//----- nvinfo : EIATTR_REGCOUNT
	.align		4
        /*0000*/ 	.byte	0x04, 0x2f
        /*0002*/ 	.short	(.L_15 - .L_14)
	.align		4
.L_14:
        /*0004*/ 	.word	index@(_ZN9deep_gemm24sm100_fp8_gemm_1d1d_implILN4cute4UMMA5MajorE0ELS3_0ELj0ELj24576ELj1536ELj128ELj224ELj128ELj1ELj128ELj128ELj64ELj4ELj128ELj128ELj1ELb0ELj142ELNS_8GemmTypeE0ELb0EN7cutlass10bfloat16_tENS_16EpilogueIdentityEEEvPijjj14CUtensorMap_stS9_S9_S9_S9_)
        /*0008*/ 	.word	0x00000038


	//----- nvinfo : EIATTR_FRAME_SIZE
	.align		4
.L_15:
        /*000c*/ 	.byte	0x04, 0x11
        /*000e*/ 	.short	(.L_17 - .L_16)
	.align		4
.L_16:
        /*0010*/ 	.word	index@($__internal_3_$__cuda_sm20_div_u16)
        /*0014*/ 	.word	0x00000000


	//----- nvinfo : EIATTR_FRAME_SIZE
	.align		4
.L_17:
        /*0018*/ 	.byte	0x04, 0x11
        /*001a*/ 	.short	(.L_19 - .L_18)
	.align		4
.L_18:
        /*001c*/ 	.word	index@($__internal_2_$__cuda_sm10x_tcgen05_guardrail_trap_unallocated_columns_being_dealloced)
        /*0020*/ 	.word	0x00000000


	//----- nvinfo : EIATTR_FRAME_SIZE
	.align		4
.L_19:
        /*0024*/ 	.byte	0x04, 0x11
        /*0026*/ 	.short	(.L_21 - .L_20)
	.align		4
.L_20:
        /*0028*/ 	.word	index@($__internal_1_$__cuda_sm10x_tcgen05_guardrail_trap_phase_invalid_during_alloc)
        /*002c*/ 	.word	0x00000000


	//----- nvinfo : EIATTR_FRAME_SIZE
	.align		4
.L_21:
        /*0030*/ 	.byte	0x04, 0x11
        /*0032*/ 	.short	(.L_23 - .L_22)
	.align		4
.L_22:
        /*0034*/ 	.word	index@($__internal_0_$__cuda_sm10x_tcgen05_guardrail_trap_col_being_dealloced_not_returned_by_alloc)
        /*0038*/ 	.word	0x00000000


	//----- nvinfo : EIATTR_FRAME_SIZE
	.align		4
.L_23:
        /*003c*/ 	.byte	0x04, 0x11
        /*003e*/ 	.short	(.L_25 - .L_24)
	.align		4
.L_24:
        /*0040*/ 	.word	index@(_ZN9deep_gemm24sm100_fp8_gemm_1d1d_implILN4cute4UMMA5MajorE0ELS3_0ELj0ELj24576ELj1536ELj128ELj224ELj128ELj1ELj128ELj128ELj64ELj4ELj128ELj128ELj1ELb0ELj142ELNS_8GemmTypeE0ELb0EN7cutlass10bfloat16_tENS_16EpilogueIdentityEEEvPijjj14CUtensorMap_stS9_S9_S9_S9_)
        /*0044*/ 	.word	0x00000000


	//----- nvinfo : EIATTR_MIN_STACK_SIZE
	.align		4
.L_25:
        /*0048*/ 	.byte	0x04, 0x12
        /*004a*/ 	.short	(.L_27 - .L_26)
	.align		4
.L_26:
        /*004c*/ 	.word	index@(_ZN9deep_gemm24sm100_fp8_gemm_1d1d_implILN4cute4UMMA5MajorE0ELS3_0ELj0ELj24576ELj1536ELj128ELj224ELj128ELj1ELj128ELj128ELj64ELj4ELj128ELj128ELj1ELb0ELj142ELNS_8GemmTypeE0ELb0EN7cutlass10bfloat16_tENS_16EpilogueIdentityEEEvPijjj14CUtensorMap_stS9_S9_S9_S9_)
        /*0050*/ 	.word	0x00000000
.L_27:


//--------------------- .nv.info._ZN9deep_gemm24sm100_fp8_gemm_1d1d_implILN4cute4UMMA5MajorE0ELS3_0ELj0ELj24576ELj1536ELj128ELj224ELj128ELj1ELj128ELj128ELj64ELj4ELj128ELj128ELj1ELb0ELj142ELNS_8GemmTypeE0ELb0EN7cutlass10bfloat16_tENS_16EpilogueIdentityEEEvPijjj14CUtensorMap_stS9_S9_S9_S9_ --------------------------
	.section	.nv.info._ZN9deep_gemm24sm100_fp8_gemm_1d1d_implILN4cute4UMMA5MajorE0ELS3_0ELj0ELj24576ELj1536ELj128ELj224ELj128ELj1ELj128ELj128ELj64ELj4ELj128ELj128ELj1ELb0ELj142ELNS_8GemmTypeE0ELb0EN7cutlass10bfloat16_tENS_16EpilogueIdentityEEEvPijjj14CUtensorMap_stS9_S9_S9_S9_,"",@"SHT_CUDA_INFO"
	.sectionflags	@""
	.align	4


	//----- nvinfo : EIATTR_CUDA_API_VERSION
	.align		4
        /*0000*/ 	.byte	0x04, 0x37
        /*0002*/ 	.short	(.L_29 - .L_28)
.L_28:
        /*0004*/ 	.word	0x00000081


	//----- nvinfo : EIATTR_KPARAM_INFO
	.align		4
.L_29:
        /*0008*/ 	.byte	0x04, 0x17
        /*000a*/ 	.short	(.L_31 - .L_30)
.L_30:
        /*000c*/ 	.word	0x00000000
        /*0010*/ 	.short	0x0008
        /*0012*/ 	.short	0x0240
        /*0014*/ 	.byte	0x00, 0xf0, 0x01, 0x02


	//----- nvinfo : EIATTR_KPARAM_INFO
	.align		4
.L_31:
        /*0018*/ 	.byte	0x04, 0x17
        /*001a*/ 	.short	(.L_33 - .L_32)
.L_32:
        /*001c*/ 	.word	0x00000000
        /*0020*/ 	.short	0x0007
        /*0022*/ 	.short	0x01c0
        /*0024*/ 	.byte	0x00, 0xf0, 0x01, 0x02


	//----- nvinfo : EIATTR_KPARAM_INFO
	.align		4
.L_33:
        /*0028*/ 	.byte	0x04, 0x17
        /*002a*/ 	.short	(.L_35 - .L_34)
.L_34:
        /*002c*/ 	.word	0x00000000
        /*0030*/ 	.short	0x0006
        /*0032*/ 	.short	0x0140
        /*0034*/ 	.byte	0x00, 0xf0, 0x01, 0x02


	//----- nvinfo : EIATTR_KPARAM_INFO
	.align		4
.L_35:
        /*0038*/ 	.byte	0x04, 0x17
        /*003a*/ 	.short	(.L_37 - .L_36)
.L_36:
        /*003c*/ 	.word	0x00000000
        /*0040*/ 	.short	0x0005
        /*0042*/ 	.short	0x00c0
        /*0044*/ 	.byte	0x00, 0xf0, 0x01, 0x02


	//----- nvinfo : EIATTR_KPARAM_INFO
	.align		4
.L_37:
        /*0048*/ 	.byte	0x04, 0x17
        /*004a*/ 	.short	(.L_39 - .L_38)
.L_38:
        /*004c*/ 	.word	0x00000000
        /*0050*/ 	.short	0x0004
        /*0052*/ 	.short	0x0040
        /*0054*/ 	.byte	0x00, 0xf0, 0x01, 0x02


	//----- nvinfo : EIATTR_KPARAM_INFO
	.align		4
.L_39:
        /*0058*/ 	.byte	0x04, 0x17
        /*005a*/ 	.short	(.L_41 - .L_40)
.L_40:
        /*005c*/ 	.word	0x00000000
        /*0060*/ 	.short	0x0003
        /*0062*/ 	.short	0x0010
        /*0064*/ 	.byte	0x00, 0xf0, 0x11, 0x00


	//----- nvinfo : EIATTR_KPARAM_INFO
	.align		4
.L_41:
        /*0068*/ 	.byte	0x04, 0x17
        /*006a*/ 	.short	(.L_43 - .L_42)
.L_42:
        /*006c*/ 	.word	0x00000000
        /*0070*/ 	.short	0x0002
        /*0072*/ 	.short	0x000c
        /*0074*/ 	.byte	0x00, 0xf0, 0x11, 0x00


	//----- nvinfo : EIATTR_KPARAM_INFO
	.align		4
.L_43:
        /*0078*/ 	.byte	0x04, 0x17
        /*007a*/ 	.short	(.L_45 - .L_44)
.L_44:
        /*007c*/ 	.word	0x00000000
        /*0080*/ 	.short	0x0001
        /*0082*/ 	.short	0x0008
        /*0084*/ 	.byte	0x00, 0xf0, 0x11, 0x00


	//----- nvinfo : EIATTR_KPARAM_INFO
	.align		4
.L_45:
        /*0088*/ 	.byte	0x04, 0x17
        /*008a*/ 	.short	(.L_47 - .L_46)
.L_46:
        /*008c*/ 	.word	0x00000000
        /*0090*/ 	.short	0x0000
        /*0092*/ 	.short	0x0000
        /*0094*/ 	.byte	0x00, 0xf5, 0x21, 0x00


	//----- nvinfo : EIATTR_AT_ENTRY_FRAGMENTS
	.align		4
.L_47:
        /*0098*/ 	.byte	0x04, 0x4f
        /*009a*/ 	.short	(.L_49 - .L_48)


	//   ....[0]....
.L_48:
        /*009c*/ 	.word	0x00000004


	//----- nvinfo : EIATTR_RESERVED_SMEM_USED
	.align		4
.L_49:
        /*00a0*/ 	.byte	0x01, 0x41
	.zero		2


	//----- nvinfo : EIATTR_SPARSE_MMA_MASK
	.align		4
        /*00a4*/ 	.byte	0x03, 0x50
        /*00a6*/ 	.short	0x0000


	//----- nvinfo : EIATTR_TCGEN05_1CTA_USED
	.align		4
        /*00a8*/ 	.byte	0x01, 0x51
	.zero		2


	//----- nvinfo : EIATTR_MAXREG_COUNT
	.align		4
        /*00ac*/ 	.byte	0x03, 0x1b
        /*00ae*/ 	.short	0x00ff


	//----- nvinfo : EIATTR_NUM_BARRIERS
	.align		4
        /*00b0*/ 	.byte	0x02, 0x4c
        /*00b2*/ 	.byte	0x09
	.zero		1


	//----- nvinfo : EIATTR_INT_WARP_WIDE_INSTR_OFFSETS
	.align		4
        /*00b4*/ 	.byte	0x04, 0x31
        /*00b6*/ 	.short	(.L_51 - .L_50)


	//   ....[0]....
.L_50:
        /*00b8*/ 	.word	0x00004bb0


	//   ....[1]....
        /*00bc*/ 	.word	0x00004bd0


	//----- nvinfo : EIATTR_COOP_GROUP_MASK_REGIDS
	.align		4
.L_51:
        /*00c0*/ 	.byte	0x04, 0x29
        /*00c2*/ 	.short	(.L_53 - .L_52)


	//   ....[0]....
.L_52:
        /*00c4*/ 	.word	0xffffffff


	//   ....[1]....
        /*00c8*/ 	.word	0xffffffff


	//   ....[2]....
        /*00cc*/ 	.word	0xffffffff


	//   ....[3]....
        /*00d0*/ 	.word	0xffffffff


	//   ....[4]....
        /*00d4*/ 	.word	0xffffffff


	//   ....[5]....
        /*00d8*/ 	.word	0xffffffff


	//   ....[6]....
        /*00dc*/ 	.word	0xffffffff


	//   ....[7]....
        /*00e0*/ 	.word	0xffffffff


	//   ....[8]....
        /*00e4*/ 	.word	0xffffffff


	//   ....[9]....
        /*00e8*/ 	.word	0xffffffff


	//   ....[10]....
        /*00ec*/ 	.word	0xffffffff


	//   ....[11]....
        /*00f0*/ 	.word	0xffffffff


	//   ....[12]....
        /*00f4*/ 	.word	0xffffffff


	//   ....[13]....
        /*00f8*/ 	.word	0xffffffff


	//----- nvinfo : EIATTR_COOP_GROUP_INSTR_OFFSETS
	.align		4
.L_53:
        /*00fc*/ 	.byte	0x04, 0x28
        /*00fe*/ 	.short	(.L_55 - .L_54)


	//   ....[0]....
.L_54:
        /*0100*/ 	.word	0x00000030


	//   ....[1]....
        /*0104*/ 	.word	0x00000470


	//   ....[2]....
        /*0108*/ 	.word	0x00000730


	//   ....[3]....
        /*010c*/ 	.word	0x00000b70


	//   ....[4]....
        /*0110*/ 	.word	0x00000c20


	//   ....[5]....
        /*0114*/ 	.word	0x00000cd0


	//   ....[6]....
        /*0118*/ 	.word	0x000012f0


	//   ....[7]....
        /*011c*/ 	.word	0x00001310


	//   ....[8]....
        /*0120*/ 	.word	0x00001330


	//   ....[9]....
        /*0124*/ 	.word	0x00001580


	//   ....[10]....
        /*0128*/ 	.word	0x000015b0


	//   ....[11]....
        /*012c*/ 	.word	0x000015d0


	//   ....[12]....
        /*0130*/ 	.word	0x00004ad0


	//   ....[13]....
        /*0134*/ 	.word	0x00004c90


	//----- nvinfo : EIATTR_VRC_CTA_INIT_COUNT
	.align		4
.L_55:
        /*0138*/ 	.byte	0x02, 0x4a
        /*013a*/ 	.byte	0x80
	.zero		1


	//----- nvinfo : EIATTR_MBARRIER_INSTR_OFFSETS
	.align		4
        /*013c*/ 	.byte	0x04, 0x39
        /*013e*/ 	.short	(.L_57 - .L_56)


	//   ....[0]....
.L_56:
        /*0140*/ 	.word	0x00000330
        /*0144*/ 	.word	0x000000ff
        /*0148*/ 	.word	0x00031800
        /*014c*/ 	.short	0x0100
        /*014e*/ 	.byte	0x05
	.zero		1


	//   ....[1]....
        /*0150*/ 	.word	0x00000340
        /*0154*/ 	.word	0x000000ff
        /*0158*/ 	.word	0x00031820
        /*015c*/ 	.short	0x0100
        /*015e*/ 	.byte	0x05
	.zero		1


	//   ....[2]....
        /*0160*/ 	.word	0x00000350
        /*0164*/ 	.word	0x000000ff
        /*0168*/ 	.word	0x00031840
        /*016c*/ 	.short	0x0100
        /*016e*/ 	.byte	0x05
	.zero		1


	//   ....[3]....
        /*0170*/ 	.word	0x00000360
        /*0174*/ 	.word	0x000000ff
        /*0178*/ 	.word	0x00031808
        /*017c*/ 	.short	0x0100
        /*017e*/ 	.byte	0x05
	.zero		1


	//   ....[4]....
        /*0180*/ 	.word	0x00000370
        /*0184*/ 	.word	0x000000ff
        /*0188*/ 	.word	0x00031828
        /*018c*/ 	.short	0x0100
        /*018e*/ 	.byte	0x05
	.zero		1


	//   ....[5]....
        /*0190*/ 	.word	0x00000380
        /*0194*/ 	.word	0x000000ff
        /*0198*/ 	.word	0x00031848
        /*019c*/ 	.short	0x0100
        /*019e*/ 	.byte	0x05
	.zero		1


	//   ....[6]....
        /*01a0*/ 	.word	0x00000390
        /*01a4*/ 	.word	0x000000ff
        /*01a8*/ 	.word	0x00031810
        /*01ac*/ 	.short	0x0100
        /*01ae*/ 	.byte	0x05
	.zero		1


	//   ....[7]....
        /*01b0*/ 	.word	0x000003a0
        /*01b4*/ 	.word	0x000000ff
        /*01b8*/ 	.word	0x00031830
        /*01bc*/ 	.short	0x0100
        /*01be*/ 	.byte	0x05
	.zero		1


	//   ....[8]....
        /*01c0*/ 	.word	0x000003b0
        /*01c4*/ 	.word	0x000000ff
        /*01c8*/ 	.word	0x00031850
        /*01cc*/ 	.short	0x0100
        /*01ce*/ 	.byte	0x05
	.zero		1


	//   ....[9]....
        /*01d0*/ 	.word	0x000003c0
        /*01d4*/ 	.word	0x000000ff
        /*01d8*/ 	.word	0x00031818
        /*01dc*/ 	.short	0x0100
        /*01de*/ 	.byte	0x05
	.zero		1


	//   ....[10]....
        /*01e0*/ 	.word	0x000003d0
        /*01e4*/ 	.word	0x000000ff
        /*01e8*/ 	.word	0x00031838
        /*01ec*/ 	.short	0x0100
        /*01ee*/ 	.byte	0x05
	.zero		1


	//   ....[11]....
        /*01f0*/ 	.word	0x000003e0
        /*01f4*/ 	.word	0x000000ff
        /*01f8*/ 	.word	0x00031858
        /*01fc*/ 	.short	0x0100
        /*01fe*/ 	.byte	0x05
	.zero		1


	//   ....[12]....
        /*0200*/ 	.word	0x000003f0
        /*0204*/ 	.word	0x000000ff
        /*0208*/ 	.word	0x00031860
        /*020c*/ 	.short	0x0100
        /*020e*/ 	.byte	0x05
	.zero		1


	//   ....[13]....
        /*0210*/ 	.word	0x00000400
        /*0214*/ 	.word	0x000000ff
        /*0218*/ 	.word	0x00031870
        /*021c*/ 	.short	0x0100
        /*021e*/ 	.byte	0x05
	.zero		1


	//   ....[14]....
        /*0220*/ 	.word	0x00000410
        /*0224*/ 	.word	0x000000ff
        /*0228*/ 	.word	0x00031868
        /*022c*/ 	.short	0x0100
        /*022e*/ 	.byte	0x05
	.zero		1


	//   ....[15]....
        /*0230*/ 	.word	0x00000420
        /*0234*/ 	.word	0x000000ff
        /*0238*/ 	.word	0x00031878
        /*023c*/ 	.short	0x0100
        /*023e*/ 	.byte	0x05
	.zero		1


	//   ....[16]....
        /*0240*/ 	.word	0x00000a20
        /*0244*/ 	.word	0x00000002
        /*0248*/ 	.word	0x00031800
        /*024c*/ 	.short	0x010a
        /*024e*/ 	.byte	0xff
	.zero		1


	//   ....[17]....
        /*0250*/ 	.word	0x00000db0
        /*0254*/ 	.word	0x00000002
        /*0258*/ 	.word	0x00000000
        /*025c*/ 	.short	0x0101
        /*025e*/ 	.byte	0xff
	.zero		1


	//   ....[18]....
        /*0260*/ 	.word	0x000010e0
        /*0264*/ 	.word	0x00000000
        /*0268*/ 	.word	0x00031870
        /*026c*/ 	.short	0x010a
        /*026e*/ 	.byte	0x08
	.zero		1


	//   ....[19]....
        /*0270*/ 	.word	0x00001180
        /*0274*/ 	.word	0x000000ff
        /*0278*/ 	.word	0x00031840
        /*027c*/ 	.short	0x010a
        /*027e*/ 	.byte	0x0d
	.zero		1


	//   ....[20]....
        /*0280*/ 	.word	0x00001550
        /*0284*/ 	.word	0x000000ff
        /*0288*/ 	.word	0x00031840
        /*028c*/ 	.short	0x010a
        /*028e*/ 	.byte	0x09
	.zero		1


	//   ....[21]....
        /*0290*/ 	.word	0x00001b20
        /*0294*/ 	.word	0x00000000
        /*0298*/ 	.word	0x00031820
        /*029c*/ 	.short	0x010a
        /*029e*/ 	.byte	0xff
	.zero		1


	//   ....[22]....
        /*02a0*/ 	.word	0x00001ec0
        /*02a4*/ 	.word	0x00000000
        /*02a8*/ 	.word	0x00031828
        /*02ac*/ 	.short	0x010a
        /*02ae*/ 	.byte	0xff
	.zero		1


	//   ....[23]....
        /*02b0*/ 	.word	0x00002030
        /*02b4*/ 	.word	0x00000000
        /*02b8*/ 	.word	0x00031830
        /*02bc*/ 	.short	0x010a
        /*02be*/ 	.byte	0xff
	.zero		1


	//   ....[24]....
        /*02c0*/ 	.word	0x00002190
        /*02c4*/ 	.word	0x00000000
        /*02c8*/ 	.word	0x00031838
        /*02cc*/ 	.short	0x010a
        /*02ce*/ 	.byte	0xff
	.zero		1


	//   ....[25]....
        /*02d0*/ 	.word	0x000022e0
        /*02d4*/ 	.word	0x00000000
        /*02d8*/ 	.word	0x00031820
        /*02dc*/ 	.short	0x010a
        /*02de*/ 	.byte	0xff
	.zero		1


	//   ....[26]....
        /*02e0*/ 	.word	0x000024f0
        /*02e4*/ 	.word	0x00000000
        /*02e8*/ 	.word	0x00031828
        /*02ec*/ 	.short	0x010a
        /*02ee*/ 	.byte	0xff
	.zero		1


	//   ....[27]....
        /*02f0*/ 	.word	0x00002620
        /*02f4*/ 	.word	0x00000000
        /*02f8*/ 	.word	0x00031830
        /*02fc*/ 	.short	0x010a
        /*02fe*/ 	.byte	0xff
	.zero		1


	//   ....[28]....
        /*0300*/ 	.word	0x00002750
        /*0304*/ 	.word	0x00000000
        /*0308*/ 	.word	0x00031838
        /*030c*/ 	.short	0x010a
        /*030e*/ 	.byte	0xff
	.zero		1


	//   ....[29]....
        /*0310*/ 	.word	0x00002880
        /*0314*/ 	.word	0x00000000
        /*0318*/ 	.word	0x00031820
        /*031c*/ 	.short	0x010a
        /*031e*/ 	.byte	0xff
	.zero		1


	//   ....[30]....
        /*0320*/ 	.word	0x00002a90
        /*0324*/ 	.word	0x00000000
        /*0328*/ 	.word	0x00031828
        /*032c*/ 	.short	0x010a
        /*032e*/ 	.byte	0xff
	.zero		1


	//   ....[31]....
        /*0330*/ 	.word	0x00002bc0
        /*0334*/ 	.word	0x00000000
        /*0338*/ 	.word	0x00031830
        /*033c*/ 	.short	0x010a
        /*033e*/ 	.byte	0xff
	.zero		1


	//   ....[32]....
        /*0340*/ 	.word	0x00002cf0
        /*0344*/ 	.word	0x00000000
        /*0348*/ 	.word	0x00031838
        /*034c*/ 	.short	0x010a
        /*034e*/ 	.byte	0xff
	.zero		1


	//   ....[33]....
        /*0350*/ 	.word	0x00003190
        /*0354*/ 	.word	0x00000002
        /*0358*/ 	.word	0x00031860
        /*035c*/ 	.short	0x010a
        /*035e*/ 	.byte	0xff
	.zero		1


	//   ....[34]....
        /*0360*/ 	.word	0x00004950
        /*0364*/ 	.word	0x00000002
        /*0368*/ 	.word	0x00000000
        /*036c*/ 	.short	0x0101
        /*036e*/ 	.byte	0xff
	.zero		1


	//   ....[35]....
        /*0370*/ 	.word	0x00004cc0
        /*0374*/ 	.word	0x00000002
        /*0378*/ 	.word	0x00031800
        /*037c*/ 	.short	0x010a
        /*037e*/ 	.byte	0xff
	.zero		1


	//   ....[36]....
        /*0380*/ 	.word	0x00004d40
        /*0384*/ 	.word	0x00000000
        /*0388*/ 	.word	0x00031870
        /*038c*/ 	.short	0x010a
        /*038e*/ 	.byte	0xff
	.zero		1


	//   ....[37]....
        /*0390*/ 	.word	0x00004db0
        /*0394*/ 	.word	0x00000002
        /*0398*/ 	.word	0x00031840
        /*039c*/ 	.short	0x010a
        /*039e*/ 	.byte	0xff
	.zero		1


	//   ....[38]....
        /*03a0*/ 	.word	0x00004e20
        /*03a4*/ 	.word	0x00000000
        /*03a8*/ 	.word	0x00031840
        /*03ac*/ 	.short	0x010a
        /*03ae*/ 	.byte	0xff
	.zero		1


	//   ....[39]....
        /*03b0*/ 	.word	0x00004e90
        /*03b4*/ 	.word	0x00000000
        /*03b8*/ 	.word	0x00031820
        /*03bc*/ 	.short	0x010a
        /*03be*/ 	.byte	0xff
	.zero		1


	//   ....[40]....
        /*03c0*/ 	.word	0x00004f00
        /*03c4*/ 	.word	0x00000000
        /*03c8*/ 	.word	0x00031828
        /*03cc*/ 	.short	0x010a
        /*03ce*/ 	.byte	0xff
	.zero		1


	//   ....[41]....
        /*03d0*/ 	.word	0x00004f70
        /*03d4*/ 	.word	0x00000000
        /*03d8*/ 	.word	0x00031830
        /*03dc*/ 	.short	0x010a
        /*03de*/ 	.byte	0xff
	.zero		1


	//   ....[42]....
        /*03e0*/ 	.word	0x00004fe0
        /*03e4*/ 	.word	0x00000000
        /*03e8*/ 	.word	0x00031838
        /*03ec*/ 	.short	0x010a
        /*03ee*/ 	.byte	0xff
	.zero		1


	//   ....[43]....
        /*03f0*/ 	.word	0x00005050
        /*03f4*/ 	.word	0x00000000
        /*03f8*/ 	.word	0x00031820
        /*03fc*/ 	.short	0x010a
        /*03fe*/ 	.byte	0xff
	.zero		1


	//   ....[44]....
        /*0400*/ 	.word	0x000050c0
        /*0404*/ 	.word	0x00000000
        /*0408*/ 	.word	0x00031828
        /*040c*/ 	.short	0x010a
        /*040e*/ 	.byte	0xff
	.zero		1


	//   ....[45]....
        /*0410*/ 	.word	0x00005130
        /*0414*/ 	.word	0x00000000
        /*0418*/ 	.word	0x00031830
        /*041c*/ 	.short	0x010a
        /*041e*/ 	.byte	0xff
	.zero		1


	//   ....[46]....
        /*0420*/ 	.word	0x000051a0
        /*0424*/ 	.word	0x00000000
        /*0428*/ 	.word	0x00031838
        /*042c*/ 	.short	0x010a
        /*042e*/ 	.byte	0xff
	.zero		1


	//   ....[47]....
        /*0430*/ 	.word	0x00005210
        /*0434*/ 	.word	0x00000000
        /*0438*/ 	.word	0x00031820
        /*043c*/ 	.short	0x010a
        /*043e*/ 	.byte	0xff
	.zero		1


	//   ....[48]....
        /*0440*/ 	.word	0x00005280
        /*0444*/ 	.word	0x00000000
        /*0448*/ 	.word	0x00031828
        /*044c*/ 	.short	0x010a
        /*044e*/ 	.byte	0xff
	.zero		1


	//   ....[49]....
        /*0450*/ 	.word	0x000052f0
        /*0454*/ 	.word	0x00000000
        /*0458*/ 	.word	0x00031830
        /*045c*/ 	.short	0x010a
        /*045e*/ 	.byte	0xff
	.zero		1


	//   ....[50]....
        /*0460*/ 	.word	0x00005360
        /*0464*/ 	.word	0x00000000
        /*0468*/ 	.word	0x00031838
        /*046c*/ 	.short	0x010a
        /*046e*/ 	.byte	0xff
	.zero		1


	//   ....[51]....
        /*0470*/ 	.word	0x000053c0
        /*0474*/ 	.word	0x00000002
        /*0478*/ 	.word	0x00031860
        /*047c*/ 	.short	0x010a
        /*047e*/ 	.byte	0xff
	.zero		1


	//----- nvinfo : EIATTR_NUM_MBARRIERS
	.align		4
.L_57:
        /*0480*/ 	.byte	0x03, 0x38
        /*0482*/ 	.short	0x0010


	//----- nvinfo : EIATTR_EXIT_INSTR_OFFSETS
	.align		4
        /*0484*/ 	.byte	0x04, 0x1c
        /*0486*/ 	.short	(.L_59 - .L_58)


	//   ....[0]....
.L_58:
        /*0488*/ 	.word	0x00000830


	//   ....[1]....
        /*048c*/ 	.word	0x00000e10


	//   ....[2]....
        /*0490*/ 	.word	0x00000ef0


	//   ....[3]....
        /*0494*/ 	.word	0x000018d0


	//   ....[4]....
        /*0498*/ 	.word	0x00001940


	//   ....[5]....
        /*049c*/ 	.word	0x00002e40


	//   ....[6]....
        /*04a0*/ 	.word	0x00002ea0


	//   ....[7]....
        /*04a4*/ 	.word	0x00004ab0


	//   ....[8]....
        /*04a8*/ 	.word	0x00004ca0


	//----- nvinfo : EIATTR_MAX_THREADS
	.align		4
.L_59:
        /*04ac*/ 	.byte	0x04, 0x05
        /*04ae*/ 	.short	(.L_61 - .L_60)
.L_60:
        /*04b0*/ 	.word	0x00000100
        /*04b4*/ 	.word	0x00000001
        /*04b8*/ 	.word	0x00000001


	//----- nvinfo : EIATTR_CRS_STACK_SIZE
	.align		4
.L_61:
        /*04bc*/ 	.byte	0x04, 0x1e
        /*04be*/ 	.short	(.L_63 - .L_62)
.L_62:
        /*04c0*/ 	.word	0x00000000


	//----- nvinfo : EIATTR_CBANK_PARAM_SIZE
	.align		4
.L_63:
        /*04c4*/ 	.byte	0x03, 0x19
        /*04c6*/ 	.short	0x02c0


	//----- nvinfo : EIATTR_PARAM_CBANK
	.align		4
        /*04c8*/ 	.byte	0x04, 0x0a
        /*04ca*/ 	.short	(.L_65 - .L_64)
	.align		4
.L_64:
        /*04cc*/ 	.word	index@(.nv.constant0._ZN9deep_gemm24sm100_fp8_gemm_1d1d_implILN4cute4UMMA5MajorE0ELS3_0ELj0ELj24576ELj1536ELj128ELj224ELj128ELj1ELj128ELj128ELj64ELj4ELj128ELj128ELj1ELb0ELj142ELNS_8GemmTypeE0ELb0EN7cutlass10bfloat16_tENS_16EpilogueIdentityEEEvPijjj14CUtensorMap_stS9_S9_S9_S9_)
        /*04d0*/ 	.short	0x0380
        /*04d2*/ 	.short	0x02c0


	//----- nvinfo : EIATTR_SW_WAR
	.align		4
.L_65:
        /*04d4*/ 	.byte	0x04, 0x36
        /*04d6*/ 	.short	(.L_67 - .L_66)
.L_66:
        /*04d8*/ 	.word	0x00000008
.L_67:


//--------------------- .nv.compat                --------------------------
	.section	.nv.compat,"",@"SHT_CUDA_COMPAT_INFO"
	.align	4
        /*0000*/ 	.byte	0x02, 0x02, 0x02, 0x00, 0x02, 0x05, 0x05, 0x00, 0x02, 0x03, 0x01, 0x00, 0x02, 0x06, 0x01, 0x00


//--------------------- .nv.callgraph             --------------------------
	.section	.nv.callgraph,"",@"SHT_CUDA_CALLGRAPH"
	.align	4
	.sectionentsize	8
	.align		4
        /*0000*/ 	.word	0x00000000
	.align		4
        /*0004*/ 	.word	0xffffffff
	.align		4
        /*0008*/ 	.word	0x00000000
	.align		4
        /*000c*/ 	.word	0xfffffffe
	.align		4
        /*0010*/ 	.word	0x00000000
	.align		4
        /*0014*/ 	.word	0xfffffffd
	.align		4
        /*0018*/ 	.word	0x00000000
	.align		4
        /*001c*/ 	.word	0xfffffffc


//--------------------- .nv.constant4             --------------------------
	.section	.nv.constant4,"a",@progbits
	.align	8
	.align		8
.nv.constant4:
        /*0000*/ 	.dword	_ZN45_INTERNAL_db1ab040_9_kernel_cu_9bf2a6ce_911894cuda3std3__45__cpo5beginE
	.align		8
        /*0008*/ 	.dword	_ZN45_INTERNAL_db1ab040_9_kernel_cu_9bf2a6ce_911894cuda3std3__45__cpo3endE
	.align		8
        /*0010*/ 	.dword	_ZN45_INTERNAL_db1ab040_9_kernel_cu_9bf2a6ce_911894cuda3std3__45__cpo6cbeginE
	.align		8
        /*0018*/ 	.dword	_ZN45_INTERNAL_db1ab040_9_kernel_cu_9bf2a6ce_911894cuda3std3__45__cpo4cendE
	.align		8
        /*0020*/ 	.dword	_ZN45_INTERNAL_db1ab040_9_kernel_cu_9bf2a6ce_911894cuda3std3__447_GLOBAL__N__db1ab040_9_kernel_cu_9bf2a6ce_911896ignoreE
	.align		8
        /*0028*/ 	.dword	_ZN45_INTERNAL_db1ab040_9_kernel_cu_9bf2a6ce_911894cuda3std3__419piecewise_constructE
	.align		8
        /*0030*/ 	.dword	_ZN45_INTERNAL_db1ab040_9_kernel_cu_9bf2a6ce_911894cuda3std3__48in_placeE
	.align		8
        /*0038*/ 	.dword	_ZN45_INTERNAL_db1ab040_9_kernel_cu_9bf2a6ce_911894cuda3std6ranges3__45__cpo4swapE
	.align		8
        /*0040*/ 	.dword	_ZN45_INTERNAL_db1ab040_9_kernel_cu_9bf2a6ce_911894cuda3std6ranges3__45__cpo9iter_moveE
	.align		8
        /*0048*/ 	.dword	_ZN45_INTERNAL_db1ab040_9_kernel_cu_9bf2a6ce_911894cute7productE
	.align		8
        /*0050*/ 	.dword	_ZN45_INTERNAL_db1ab040_9_kernel_cu_9bf2a6ce_911894cute1_E


//--------------------- .text._ZN9deep_gemm24sm100_fp8_gemm_1d1d_implILN4cute4UMMA5MajorE0ELS3_0ELj0ELj24576ELj1536ELj128ELj224ELj128ELj1ELj128ELj128ELj64ELj4ELj128ELj128ELj1ELb0ELj142ELNS_8GemmTypeE0ELb0EN7cutlass10bfloat16_tENS_16EpilogueIdentityEEEvPijjj14CUtensorMap_stS9_S9_S9_S9_ --------------------------
	.section	.text._ZN9deep_gemm24sm100_fp8_gemm_1d1d_implILN4cute4UMMA5MajorE0ELS3_0ELj0ELj24576ELj1536ELj128ELj224ELj128ELj1ELj128ELj128ELj64ELj4ELj128ELj128ELj1ELb0ELj142ELNS_8GemmTypeE0ELb0EN7cutlass10bfloat16_tENS_16EpilogueIdentityEEEvPijjj14CUtensorMap_stS9_S9_S9_S9_,"ax",@progbits
	.align	128
        .global         _ZN9deep_gemm24sm100_fp8_gemm_1d1d_implILN4cute4UMMA5MajorE0ELS3_0ELj0ELj24576ELj1536ELj128ELj224ELj128ELj1ELj128ELj128ELj64ELj4ELj128ELj128ELj1ELb0ELj142ELNS_8GemmTypeE0ELb0EN7cutlass10bfloat16_tENS_16EpilogueIdentityEEEvPijjj14CUtensorMap_stS9_S9_S9_S9_
        .type           _ZN9deep_gemm24sm100_fp8_gemm_1d1d_implILN4cute4UMMA5MajorE0ELS3_0ELj0ELj24576ELj1536ELj128ELj224ELj128ELj1ELj128ELj128ELj64ELj4ELj128ELj128ELj1ELb0ELj142ELNS_8GemmTypeE0ELb0EN7cutlass10bfloat16_tENS_16EpilogueIdentityEEEvPijjj14CUtensorMap_stS9_S9_S9_S9_,@function
        .size           _ZN9deep_gemm24sm100_fp8_gemm_1d1d_implILN4cute4UMMA5MajorE0ELS3_0ELj0ELj24576ELj1536ELj128ELj224ELj128ELj1ELj128ELj128ELj64ELj4ELj128ELj128ELj1ELb0ELj142ELNS_8GemmTypeE0ELb0EN7cutlass10bfloat16_tENS_16EpilogueIdentityEEEvPijjj14CUtensorMap_stS9_S9_S9_S9_,(.L_x_104 - _ZN9deep_gemm24sm100_fp8_gemm_1d1d_implILN4cute4UMMA5MajorE0ELS3_0ELj0ELj24576ELj1536ELj128ELj224ELj128ELj1ELj128ELj128ELj64ELj4ELj128ELj128ELj1ELb0ELj142ELNS_8GemmTypeE0ELb0EN7cutlass10bfloat16_tENS_16EpilogueIdentityEEEvPijjj14CUtensorMap_stS9_S9_S9_S9_)
        .other          _ZN9deep_gemm24sm100_fp8_gemm_1d1d_implILN4cute4UMMA5MajorE0ELS3_0ELj0ELj24576ELj1536ELj128ELj224ELj128ELj1ELj128ELj128ELj64ELj4ELj128ELj128ELj1ELb0ELj142ELNS_8GemmTypeE0ELb0EN7cutlass10bfloat16_tENS_16EpilogueIdentityEEEvPijjj14CUtensorMap_stS9_S9_S9_S9_,@"STO_CUDA_ENTRY STV_DEFAULT"
_ZN9deep_gemm24sm100_fp8_gemm_1d1d_implILN4cute4UMMA5MajorE0ELS3_0ELj0ELj24576ELj1536ELj128ELj224ELj128ELj1ELj128ELj128ELj64ELj4ELj128ELj128ELj1ELb0ELj142ELNS_8GemmTypeE0ELb0EN7cutlass10bfloat16_tENS_16EpilogueIdentityEEEvPijjj14CUtensorMap_stS9_S9_S9_S9_:
.text._ZN9deep_gemm24sm100_fp8_gemm_1d1d_implILN4cute4UMMA5MajorE0ELS3_0ELj0ELj24576ELj1536ELj128ELj224ELj128ELj1ELj128ELj128ELj64ELj4ELj128ELj128ELj1ELb0ELj142ELNS_8GemmTypeE0ELb0EN7cutlass10bfloat16_tENS_16EpilogueIdentityEEEvPijjj14CUtensorMap_stS9_S9_S9_S9_:
[----:B------:R-:W1:Y:S01]  /*0000*/  LDC R1, c[0x0][0x37c] ;  /* 0x0000df00ff017b82 */ /* 0x000e620000000800 */
[----:B------:R-:W2:Y:S02]  /*0010*/  S2R R0, SR_TID.X ;  /* 0x0000000000007919 */ /* 0x000ea40000002100 */
[----:B--2---:R-:W-:-:S05]  /*0020*/  SHF.R.U32.HI R0, RZ, 0x5, R0 ;  /* 0x00000005ff007819 */ /* 0x004fca0000011600 */
[----:B------:R-:W2:Y:S02]  /*0030*/  SHFL.IDX PT, R3, R0, RZ, 0x1f ;  /* 0x00001fff00037589 */ /* 0x000ea400000e0000 */
[----:B--2---:R-:W-:-:S13]  /*0040*/  ISETP.NE.AND P0, PT, R3, 0x2, PT ;  /* 0x000000020300780c */ /* 0x004fda0003f05270 */
[----:B-1----:R-:W-:Y:S05]  /*0050*/  @!P0 BRA `(.L_x_0) ;  /* 0x0000000400008947 */ /* 0x002fea0003800000 */
[----:B------:R-:W-:-:S13]  /*0060*/  ISETP.NE.AND P0, PT, R3, 0x1, PT ;  /* 0x000000010300780c */ /* 0x000fda0003f05270 */
[----:B------:R-:W-:Y:S05]  /*0070*/  @!P0 BRA `(.L_x_1) ;  /* 0x0000000000608947 */ /* 0x000fea0003800000 */
[----:B------:R-:W-:-:S13]  /*0080*/  ISETP.NE.AND P0, PT, R3, RZ, PT ;  /* 0x000000ff0300720c */ /* 0x000fda0003f05270 */
[----:B------:R-:W-:Y:S05]  /*0090*/  @P0 BRA `(.L_x_2) ;  /* 0x0000000400a80947 */ /* 0x000fea0003800000 */
[----:B------:R-:W-:Y:S01]  /*00a0*/  ELECT P0, URZ, PT ;  /* 0x0000000000ff782f */ /* 0x000fe20003800000 */
[----:B------:R-:W-:-:S12]  /*00b0*/  BSSY.RECONVERGENT B0, `(.L_x_3) ;  /* 0x0000013000007945 */ /* 0x000fd80003800200 */
[----:B------:R-:W-:Y:S05]  /*00c0*/  @!P0 BRA `(.L_x_4) ;  /* 0x0000000000448947 */ /* 0x000fea0003800000 */
[----:B------:R-:W1:Y:S02]  /*00d0*/  LDCU.64 UR4, c[0x0][0x348] ;  /* 0x00006900ff0477ac */ /* 0x000e640008000a00 */
[----:B-1----:R-:W-:Y:S02]  /*00e0*/  UIADD3 UR12, UP4, UPT, UR4, 0x40, URZ ;  /* 0x00000040040c7890 */ /* 0x002fe4000ff9e0ff */
[----:B------:R-:W-:Y:S02]  /*00f0*/  UIADD3 UR10, UP3, UPT, UR4, 0xc0, URZ ;  /* 0x000000c0040a7890 */ /* 0x000fe4000ff7e0ff */
[----:B------:R-:W-:Y:S02]  /*0100*/  UIADD3 UR8, UP2, UPT, UR4, 0x140, URZ ;  /* 0x0000014004087890 */ /* 0x000fe4000ff5e0ff */
[----:B------:R-:W-:Y:S02]  /*0110*/  UIADD3 UR6, UP1, UPT, UR4, 0x1c0, URZ ;  /* 0x000001c004067890 */ /* 0x000fe4000ff3e0ff */
[----:B------:R-:W-:-:S02]  /*0120*/  UIADD3 UR4, UP0, UPT, UR4, 0x240, URZ ;  /* 0x0000024004047890 */ /* 0x000fc4000ff1e0ff */
[----:B------:R-:W-:Y:S02]  /*0130*/  UIADD3.X UR13, UPT, UPT, URZ, UR5, URZ, UP4, !UPT ;  /* 0x00000005ff0d7290 */ /* 0x000fe4000a7fe4ff */
[----:B------:R-:W-:Y:S02]  /*0140*/  UIADD3.X UR11, UPT, UPT, URZ, UR5, URZ, UP3, !UPT ;  /* 0x00000005ff0b7290 */ /* 0x000fe40009ffe4ff */
[----:B------:R-:W-:Y:S02]  /*0150*/  UIADD3.X UR9, UPT, UPT, URZ, UR5, URZ, UP2, !UPT ;  /* 0x00000005ff097290 */ /* 0x000fe400097fe4ff */
[----:B------:R-:W-:Y:S02]  /*0160*/  UIADD3.X UR7, UPT, UPT, URZ, UR5, URZ, UP1, !UPT ;  /* 0x00000005ff077290 */ /* 0x000fe40008ffe4ff */
[----:B------:R-:W-:Y:S01]  /*0170*/  UIADD3.X UR5, UPT, UPT, URZ, UR5, URZ, UP0, !UPT ;  /* 0x00000005ff057290 */ /* 0x000fe200087fe4ff */
[----:B------:R1:W-:Y:S02]  /*0180*/  UTMACCTL.PF [UR12] ;  /* 0x000000000c0079b9 */ /* 0x0003e40008040000 */
[----:B------:R1:W-:Y:S02]  /*0190*/  UTMACCTL.PF [UR10] ;  /* 0x000000000a0079b9 */ /* 0x0003e40008040000 */
[----:B------:R1:W-:Y:S02]  /*01a0*/  UTMACCTL.PF [UR8] ;  /* 0x00000000080079b9 */ /* 0x0003e40008040000 */
[----:B------:R1:W-:Y:S02]  /*01b0*/  UTMACCTL.PF [UR6] ;  /* 0x00000000060079b9 */ /* 0x0003e40008040000 */
[----:B------:R1:W-:Y:S02]  /*01c0*/  UTMACCTL.PF [UR4] ;  /* 0x00000000040079b9 */ /* 0x0003e40008040000 */
[----:B-1----:R-:W-:Y:S01]  /*01d0*/  NOP ;  /* 0x0000000000007918 */ /* 0x002fe20000000000 */
.L_x_4:
[----:B------:R-:W-:Y:S05]  /*01e0*/  BSYNC.RECONVERGENT B0 ;  /* 0x0000000000007941 */ /* 0x000fea0003800200 */
.L_x_3:
[----:B------:R-:W-:Y:S05]  /*01f0*/  BRA `(.L_x_2) ;  /* 0x0000000400507947 */ /* 0x000fea0003800000 */
.L_x_1:
[----:B------:R-:W-:Y:S01]  /*0200*/  ELECT P0, URZ, PT ;  /* 0x0000000000ff782f */ /* 0x000fe20003800000 */
[----:B------:R-:W-:-:S12]  /*0210*/  BSSY.RECONVERGENT B0, `(.L_x_5) ;  /* 0x0000023000007945 */ /* 0x000fd80003800200 */
[----:B------:R-:W-:Y:S05]  /*0220*/  @!P0 BRA `(.L_x_6) ;  /* 0x0000000000848947 */ /* 0x000fea0003800000 */
[----:B------:R-:W1:Y:S01]  /*0230*/  S2UR UR5, SR_CgaCtaId ;  /* 0x00000000000579c3 */ /* 0x000e620000008800 */
[----:B------:R-:W-:Y:S01]  /*0240*/  UMOV UR7, 0x400 ;  /* 0x0000040000077882 */ /* 0x000fe20000000000 */
[----:B------:R-:W-:Y:S01]  /*0250*/  UMOV UR6, 0x1 ;  /* 0x0000000100067882 */ /* 0x000fe20000000000 */
[----:B------:R-:W-:Y:S02]  /*0260*/  UMOV UR4, 0x20 ;  /* 0x0000002000047882 */ /* 0x000fe40000000000 */
[----:B------:R-:W-:-:S04]  /*0270*/  UIADD3 UR8, UPT, UPT, -UR4, 0x100000, URZ ;  /* 0x0010000004087890 */ /* 0x000fc8000fffe1ff */
[----:B------:R-:W-:Y:S02]  /*0280*/  USHF.L.U32 UR9, UR8, 0xb, URZ ;  /* 0x0000000b08097899 */ /* 0x000fe400080006ff */
[----:B------:R-:W-:Y:S01]  /*0290*/  USHF.L.U32 UR8, UR8, 0x1, URZ ;  /* 0x0000000108087899 */ /* 0x000fe200080006ff */
[----:B------:R-:W-:Y:S02]  /*02a0*/  UMOV UR4, 0x80 ;  /* 0x0000008000047882 */ /* 0x000fe40000000000 */
[----:B------:R-:W-:-:S04]  /*02b0*/  UIADD3 UR10, UPT, UPT, -UR4, 0x100000, URZ ;  /* 0x00100000040a7890 */ /* 0x000fc8000fffe1ff */
[----:B------:R-:W-:Y:S02]  /*02c0*/  USHF.L.U32 UR11, UR10, 0xb, URZ ;  /* 0x0000000b0a0b7899 */ /* 0x000fe400080006ff */
[----:B------:R-:W-:Y:S02]  /*02d0*/  USHF.L.U32 UR10, UR10, 0x1, URZ ;  /* 0x000000010a0a7899 */ /* 0x000fe400080006ff */
[----:B-1----:R-:W-:Y:S02]  /*02e0*/  ULEA UR5, UR5, UR7, 0x18 ;  /* 0x0000000705057291 */ /* 0x002fe4000f8ec0ff */
[----:B------:R-:W-:-:S04]  /*02f0*/  UIADD3 UR6, UPT, UPT, -UR6, 0x100000, URZ ;  /* 0x0010000006067890 */ /* 0x000fc8000fffe1ff */
[----:B------:R-:W-:Y:S02]  /*0300*/  USHF.L.U32 UR7, UR6, 0xb, URZ ;  /* 0x0000000b06077899 */ /* 0x000fe400080006ff */
[----:B------:R-:W-:Y:S01]  /*0310*/  USHF.L.U32 UR6, UR6, 0x1, URZ ;  /* 0x0000000106067899 */ /* 0x000fe200080006ff */
[----:B------:R-:W1:Y:S11]  /*0320*/  FENCE.VIEW.ASYNC.S ;  /* 0x00000000000073c6 */ /* 0x000e760000000000 */
[----:B-1----:R1:W2:Y:S01]  /*0330*/  SYNCS.EXCH.64 URZ, [UR5+0x31800], UR6 ;  /* 0x0318000605ff75b2 */ /* 0x0022a20008000100 */
[----:B------:R1:W3:Y:S01]  /*0340*/  SYNCS.EXCH.64 URZ, [UR5+0x31820], UR6 ;  /* 0x0318200605ff75b2 */ /* 0x0002e20008000100 */
[----:B------:R1:W4:Y:S01]  /*0350*/  SYNCS.EXCH.64 URZ, [UR5+0x31840], UR8 ;  /* 0x0318400805ff75b2 */ /* 0x0003220008000100 */
[----:B------:R1:W5:Y:S01]  /*0360*/  SYNCS.EXCH.64 URZ, [UR5+0x31808], UR6 ;  /* 0x0318080605ff75b2 */ /* 0x0003620008000100 */
[----:B------:R1:W1:Y:S01]  /*0370*/  SYNCS.EXCH.64 URZ, [UR5+0x31828], UR6 ;  /* 0x0318280605ff75b2 */ /* 0x0002620008000100 */
        /* <DEDUP_REMOVED lines=11> */
[----:B------:R-:W-:Y:S01]  /*0430*/  NOP ;  /* 0x0000000000007918 */ /* 0x000fe20000000000 */
.L_x_6:
[----:B-1----:R-:W-:Y:S05]  /*0440*/  BSYNC.RECONVERGENT B0 ;  /* 0x0000000000007941 */ /* 0x002fea0003800200 */
.L_x_5:
[----:B------:R-:W-:Y:S05]  /*0450*/  BRA `(.L_x_2) ;  /* 0x0000000000b87947 */ /* 0x000fea0003800000 */
.L_x_0:
[----:B------:R-:W1:Y:S01]  /*0460*/  S2UR UR6, SR_CgaCtaId ;  /* 0x00000000000679c3 */ /* 0x000e620000008800 */
[----:B------:R-:W-:Y:S01]  /*0470*/  NOP ;  /* 0x0000000000007918 */ /* 0x000fe20000000000 */
[----:B------:R-:W-:Y:S01]  /*0480*/  UMOV UR4, 0x40 ;  /* 0x0000004000047882 */ /* 0x000fe20000000000 */
[----:B------:R-:W-:Y:S01]  /*0490*/  UMOV UR5, 0x400 ;  /* 0x0000040000057882 */ /* 0x000fe20000000000 */
[----:B-1----:R-:W-:Y:S02]  /*04a0*/  ULEA UR4, UR6, UR4, 0x18 ;  /* 0x0000000406047291 */ /* 0x002fe4000f8ec0ff */
[----:B------:R-:W-:-:S07]  /*04b0*/  ULEA UR5, UR6, UR5, 0x18 ;  /* 0x0000000506057291 */ /* 0x000fce000f8ec0ff */
[----:B------:R-:W1:Y:S02]  /*04c0*/  LDS.U8 R0, [UR4] ;  /* 0x00000004ff007984 */ /* 0x000e640008000000 */
[----:B-1----:R-:W-:-:S13]  /*04d0*/  ISETP.NE.AND P0, PT, R0, RZ, PT ;  /* 0x000000ff0000720c */ /* 0x002fda0003f05270 */
[----:B------:R-:W-:Y:S05]  /*04e0*/  @P0 BRA `(.L_x_7) ;  /* 0x00000000007c0947 */ /* 0x000fea0003800000 */
[----:B------:R-:W-:-:S13]  /*04f0*/  ELECT P0, URZ, PT ;  /* 0x0000000000ff782f */ /* 0x000fda0003800000 */
[----:B------:R-:W-:Y:S05]  /*0500*/  @!P0 BRA `(.L_x_8) ;  /* 0x0000000000848947 */ /* 0x000fea0003800000 */
[----:B------:R-:W-:Y:S01]  /*0510*/  UMOV UR4, 0x10 ;  /* 0x0000001000047882 */ /* 0x000fe20000000000 */
[----:B------:R-:W-:-:S04]  /*0520*/  IMAD.MOV.U32 R2, RZ, RZ, 0xffff ;  /* 0x0000ffffff027424 */ /* 0x000fc800078e00ff */
[----:B------:R-:W-:Y:S04]  /*0530*/  DEPBAR.LE SB1, 0x36 ;  /* 0x00009d800000791a */ /* 0x000fe80000000000 */
[----:B------:R-:W1:Y:S02]  /*0540*/  UTCATOMSWS.FIND_AND_SET.ALIGN UP0, UR4, UR4 ;  /* 0x00000004000475e3 */ /* 0x000e640008000800 */
[----:B-1----:R-:W-:Y:S01]  /*0550*/  PLOP3.LUT P0, PT, PT, PT, UP0, 0x80, 0x8 ;  /* 0x000000000008781c */ /* 0x002fe20003f0f008 */
[----:B------:R-:W-:-:S03]  /*0560*/  IMAD.U32 R7, RZ, RZ, UR4 ;  /* 0x00000004ff077e24 */ /* 0x000fc6000f8e00ff */
[----:B------:R-:W-:-:S04]  /*0570*/  SEL R0, RZ, 0xffffffff, !P0 ;  /* 0xffffffffff007807 */ /* 0x000fc80004000000 */
[----:B------:R-:W-:Y:S01]  /*0580*/  ISETP.NE.AND P0, PT, R0, RZ, PT ;  /* 0x000000ff0000720c */ /* 0x000fe20003f05270 */
[----:B------:R-:W-:-:S12]  /*0590*/  IMAD.MOV.U32 R0, RZ, RZ, 0x1 ;  /* 0x00000001ff007424 */ /* 0x000fd800078e00ff */
[----:B------:R-:W-:Y:S05]  /*05a0*/  @P0 BRA `(.L_x_9) ;  /* 0x0000000000240947 */ /* 0x000fea0003800000 */
.L_x_10:
[----:B------:R-:W-:Y:S05]  /*05b0*/  NANOSLEEP 0x64 ;  /* 0x000000640000795d */ /* 0x000fea0003800000 */
[----:B------:R-:W-:-:S05]  /*05c0*/  UMOV UR4, 0x10 ;  /* 0x0000001000047882 */ /* 0x000fca0000000000 */
[----:B------:R-:W-:Y:S04]  /*05d0*/  DEPBAR.LE SB1, 0x36 ;  /* 0x00009d800000791a */ /* 0x000fe80000000000 */
[----:B------:R-:W1:Y:S02]  /*05e0*/  UTCATOMSWS.FIND_AND_SET.ALIGN UP0, UR4, UR4 ;  /* 0x00000004000475e3 */ /* 0x000e640008000800 */
[----:B-1----:R-:W-:Y:S01]  /*05f0*/  PLOP3.LUT P0, PT, PT, PT, UP0, 0x80, 0x8 ;  /* 0x000000000008781c */ /* 0x002fe20003f0f008 */
[----:B------:R-:W-:-:S03]  /*0600*/  IMAD.U32 R7, RZ, RZ, UR4 ;  /* 0x00000004ff077e24 */ /* 0x000fc6000f8e00ff */
[----:B------:R-:W-:-:S04]  /*0610*/  SEL R4, RZ, 0xffffffff, !P0 ;  /* 0xffffffffff047807 */ /* 0x000fc80004000000 */
[----:B------:R-:W-:-:S13]  /*0620*/  ISETP.NE.AND P0, PT, R4, RZ, PT ;  /* 0x000000ff0400720c */ /* 0x000fda0003f05270 */
[----:B------:R-:W-:Y:S05]  /*0630*/  @!P0 BRA `(.L_x_10) ;  /* 0xfffffffc00dc8947 */ /* 0x000fea000383ffff */
.L_x_9:
[C---:B------:R-:W-:Y:S01]  /*0640*/  VIADD R5, R7.reuse, 0x10 ;  /* 0x0000001007057836 */ /* 0x040fe20000000000 */
[----:B------:R-:W-:Y:S01]  /*0650*/  UMOV UR4, 0x50 ;  /* 0x0000005000047882 */ /* 0x000fe20000000000 */
[----:B------:R-:W-:Y:S01]  /*0660*/  SHF.L.U32 R2, R2, R7, RZ ;  /* 0x0000000702027219 */ /* 0x000fe200000006ff */
[----:B------:R-:W-:Y:S01]  /*0670*/  ULEA UR4, UR6, UR4, 0x18 ;  /* 0x0000000406047291 */ /* 0x000fe2000f8ec0ff */
[----:B------:R-:W-:Y:S01]  /*0680*/  IMAD.SHL.U32 R7, R7, 0x20, RZ ;  /* 0x0000002007077824 */ /* 0x000fe200078e00ff */
[----:B------:R-:W-:-:S04]  /*0690*/  SHF.L.U32 R5, R0, R5, RZ ;  /* 0x0000000500057219 */ /* 0x000fc800000006ff */
[----:B------:R-:W-:-:S05]  /*06a0*/  LOP3.LUT R2, R5, R2, RZ, 0xfc, !PT ;  /* 0x0000000205027212 */ /* 0x000fca00078efcff */
[----:B------:R1:W-:Y:S04]  /*06b0*/  ATOMS.OR RZ, [UR4], R2 ;  /* 0x00000002ffff798c */ /* 0x0003e8000b000004 */
[----:B------:R1:W-:Y:S01]  /*06c0*/  STS [UR5+0x31880], R7 ;  /* 0x03188007ff007988 */ /* 0x0003e20008000805 */
[----:B------:R-:W-:Y:S05]  /*06d0*/  BRA `(.L_x_8) ;  /* 0x0000000000107947 */ /* 0x000fea0003800000 */
.L_x_7:
[----:B------:R-:W-:Y:S02]  /*06e0*/  MOV R0, 0xffffffff ;  /* 0xffffffff00007802 */ /* 0x000fe40000000f00 */
[----:B------:R-:W-:-:S03]  /*06f0*/  MOV R4, 0x720 ;  /* 0x0000072000047802 */ /* 0x000fc60000000f00 */
[----:B------:R1:W-:Y:S04]  /*0700*/  STS [UR5+0x31880], R0 ;  /* 0x03188000ff007988 */ /* 0x0003e80008000805 */
[----:B-1----:R-:W-:Y:S05]  /*0710*/  CALL.REL.NOINC `($__internal_1_$__cuda_sm10x_tcgen05_guardrail_trap_phase_invalid_during_alloc) ;  /* 0x0000004c00487944 */ /* 0x002fea0003c00000 */
.L_x_8:
[----:B------:R-:W-:Y:S05]  /*0720*/  WARPSYNC.ALL ;  /* 0x0000000000007948 */ /* 0x000fea0003800000 */
[----:B------:R-:W-:Y:S01]  /*0730*/  NOP ;  /* 0x0000000000007918 */ /* 0x000fe20000000000 */
.L_x_2:
[----:B------:R-:W1:Y:S01]  /*0740*/  LDC R0, c[0x0][0x388] ;  /* 0x0000e200ff007b82 */ /* 0x000e620000000800 */
[----:B------:R-:W5:Y:S07]  /*0750*/  S2R R21, SR_LANEID ;  /* 0x0000000000157919 */ /* 0x000f6e0000000000 */
[----:B--2345:R-:W-:Y:S01]  /*0760*/  BAR.SYNC.DEFER_BLOCKING 0x0 ;  /* 0x0000000000007b1d */ /* 0x03cfe20000010000 */
[----:B------:R-:W-:Y:S02]  /*0770*/  ISETP.NE.AND P0, PT, R3, RZ, PT ;  /* 0x000000ff0300720c */ /* 0x000fe40003f05270 */
[----:B-1----:R-:W-:-:S04]  /*0780*/  IADD3 R0, PT, PT, R0, 0x7f, RZ ;  /* 0x0000007f00007810 */ /* 0x002fc80007ffe0ff */
[----:B------:R-:W-:-:S05]  /*0790*/  SHF.R.U32.HI R31, RZ, 0x7, R0 ;  /* 0x00000007ff1f7819 */ /* 0x000fca0000011600 */
[----:B------:R-:W-:Y:S02]  /*07a0*/  IMAD R22, R31, 0x6e, RZ ;  /* 0x0000006e1f167824 */ /* 0x000fe400078e02ff */
[----:B------:R-:W-:Y:S05]  /*07b0*/  @!P0 BRA `(.L_x_11) ;  /* 0x0000001000508947 */ /* 0x000fea0003800000 */
[----:B------:R-:W-:Y:S01]  /*07c0*/  ISETP.NE.AND P0, PT, R3, 0x1, PT ;  /* 0x000000010300780c */ /* 0x000fe20003f05270 */
[----:B------:R-:W1:-:S12]  /*07d0*/  S2UR UR5, SR_CgaCtaId ;  /* 0x00000000000579c3 */ /* 0x000e580000008800 */
[----:B------:R-:W-:Y:S05]  /*07e0*/  @!P0 BRA `(.L_x_12) ;  /* 0x0000000400948947 */ /* 0x000fea0003800000 */
[----:B------:R-:W-:-:S13]  /*07f0*/  ISETP.NE.AND P0, PT, R3, 0x2, PT ;  /* 0x000000020300780c */ /* 0x000fda0003f05270 */
[----:B------:R-:W-:Y:S05]  /*0800*/  @P0 BRA `(.L_x_13) ;  /* 0x00000024009c0947 */ /* 0x000fea0003800000 */
[----:B------:R-:W2:Y:S02]  /*0810*/  S2UR UR4, SR_CTAID.X ;  /* 0x00000000000479c3 */ /* 0x000ea40000002500 */
[----:B--2---:R-:W-:-:S13]  /*0820*/  ISETP.LE.U32.AND P0, PT, R22, UR4, PT ;  /* 0x0000000416007c0c */ /* 0x004fda000bf03070 */
[----:B-1----:R-:W-:Y:S05]  /*0830*/  @P0 EXIT ;  /* 0x000000000000094d */ /* 0x002fea0003800000 */
[--C-:B------:R-:W-:Y:S01]  /*0840*/  SHF.R.U32.HI R20, RZ, 0x3, R21.reuse ;  /* 0x00000003ff147819 */ /* 0x100fe20000011615 */
[----:B------:R-:W-:Y:S01]  /*0850*/  ULOP3.LUT UR4, URZ, UR4, URZ, 0x33, !UPT ;  /* 0x00000004ff047292 */ /* 0x000fe2000f8e33ff */
[----:B------:R-:W-:Y:S02]  /*0860*/  HFMA2 R15, -RZ, RZ, 0, 0 ;  /* 0x00000000ff0f7431 */ /* 0x000fe400000001ff */
[----:B------:R-:W-:Y:S01]  /*0870*/  IMAD.MOV.U32 R16, RZ, RZ, RZ ;  /* 0x000000ffff107224 */ /* 0x000fe200078e00ff */
[C---:B------:R-:W-:Y:S01]  /*0880*/  LOP3.LUT R6, R20.reuse, 0x1, RZ, 0x3c, !PT ;  /* 0x0000000114067812 */ /* 0x040fe200078e3cff */
[C---:B------:R-:W-:Y:S01]  /*0890*/  IMAD.SHL.U32 R0, R20.reuse, 0x20, RZ ;  /* 0x0000002014007824 */ /* 0x040fe200078e00ff */
[----:B------:R-:W-:Y:S01]  /*08a0*/  LOP3.LUT R18, R20, 0x2, RZ, 0x3c, !PT ;  /* 0x0000000214127812 */ /* 0x000fe200078e3cff */
[----:B------:R-:W-:Y:S01]  /*08b0*/  VIADD R25, R22, UR4 ;  /* 0x0000000416197c36 */ /* 0x000fe20008000000 */
[----:B------:R-:W-:Y:S01]  /*08c0*/  LOP3.LUT R4, R20, 0x3, RZ, 0x3c, !PT ;  /* 0x0000000314047812 */ /* 0x000fe200078e3cff */
[----:B------:R-:W-:Y:S01]  /*08d0*/  IMAD R20, R21, 0x4, R20 ;  /* 0x0000000415147824 */ /* 0x000fe200078e0214 */
[C---:B------:R-:W-:Y:S01]  /*08e0*/  LOP3.LUT R2, R0.reuse, 0x20, RZ, 0x3c, !PT ;  /* 0x0000002000027812 */ /* 0x040fe200078e3cff */
[----:B------:R-:W-:Y:S01]  /*08f0*/  IMAD.HI.U32 R25, R25, -0x193d4bb7, RZ ;  /* 0xe6c2b44919197827 */ /* 0x000fe200078e00ff */
[C---:B------:R-:W-:Y:S01]  /*0900*/  LOP3.LUT R22, R0.reuse, 0x40, RZ, 0x3c, !PT ;  /* 0x0000004000167812 */ /* 0x040fe200078e3cff */
[----:B------:R-:W-:Y:S01]  /*0910*/  UMOV UR5, URZ ;  /* 0x000000ff00057c82 */ /* 0x000fe20008000000 */
[CC--:B------:R-:W-:Y:S01]  /*0920*/  IADD3 R24, PT, PT, R0.reuse, R21.reuse, RZ ;  /* 0x0000001500187210 */ /* 0x0c0fe20007ffe0ff */
[C---:B------:R-:W-:Y:S01]  /*0930*/  IMAD R19, R21.reuse, 0x4, R6 ;  /* 0x0000000415137824 */ /* 0x040fe200078e0206 */
[----:B------:R-:W-:Y:S01]  /*0940*/  LOP3.LUT R0, R0, 0x60, RZ, 0x3c, !PT ;  /* 0x0000006000007812 */ /* 0x000fe200078e3cff */
[C---:B------:R-:W-:Y:S01]  /*0950*/  IMAD R18, R21.reuse, 0x4, R18 ;  /* 0x0000000415127824 */ /* 0x040fe200078e0212 */
[----:B------:R-:W-:Y:S01]  /*0960*/  LEA R17, R21, R4, 0x2 ;  /* 0x0000000415117211 */ /* 0x000fe200078e10ff */
[----:B------:R-:W-:Y:S01]  /*0970*/  IMAD.IADD R23, R2, 0x1, R21 ;  /* 0x0000000102177824 */ /* 0x000fe200078e0215 */
[----:B------:R-:W-:Y:S01]  /*0980*/  SHF.R.U32.HI R25, RZ, 0x7, R25 ;  /* 0x00000007ff197819 */ /* 0x000fe20000011619 */
[----:B------:R-:W-:Y:S01]  /*0990*/  IMAD.IADD R22, R22, 0x1, R21 ;  /* 0x0000000116167824 */ /* 0x000fe200078e0215 */
[----:B------:R-:W-:-:S07]  /*09a0*/  IADD3 R21, PT, PT, R0, R21, RZ ;  /* 0x0000001500157210 */ /* 0x000fce0007ffe0ff */
.L_x_17:
[----:B-1----:R-:W1:Y:S01]  /*09b0*/  S2R R0, SR_CgaCtaId ;  /* 0x0000000000007919 */ /* 0x002e620000008800 */
[----:B------:R-:W-:Y:S01]  /*09c0*/  MOV R3, 0x400 ;  /* 0x0000040000037802 */ /* 0x000fe20000000f00 */
[----:B------:R-:W-:-:S03]  /*09d0*/  UMOV UR4, URZ ;  /* 0x000000ff00047c82 */ /* 0x000fc60008000000 */
[----:B-1----:R-:W-:-:S07]  /*09e0*/  LEA R0, R0, R3, 0x18 ;  /* 0x0000000300007211 */ /* 0x002fce00078ec0ff */
.L_x_16:
[----:B-1----:R-:W-:Y:S01]  /*09f0*/  LEA R2, R15, R0, 0x3 ;  /* 0x000000000f027211 */ /* 0x002fe200078e18ff */
[----:B------:R-:W-:Y:S01]  /*0a00*/  ULOP3.LUT UP0, URZ, UR4, 0x3, URZ, 0xc0, !UPT ;  /* 0x0000000304ff7892 */ /* 0x000fe2000f80c0ff */
[----:B------:R-:W-:-:S04]  /*0a10*/  SHF.L.U32 R5, R16, 0x1f, RZ ;  /* 0x0000001f10057819 */ /* 0x000fc800000006ff */
[----:B------:R-:W1:Y:S02]  /*0a20*/  SYNCS.PHASECHK.TRANS64.TRYWAIT P0, [R2+URZ+0x31800], R5 ;  /* 0x03180005020075a7 */ /* 0x000e6400080011ff */
[----:B-1----:R-:W-:Y:S05]  /*0a30*/  @!P0 BRA `(.L_x_14) ;  /* 0x00000040009c8947 */ /* 0x002fea0003800000 */
.L_x_67:
[----:B------:R-:W-:Y:S05]  /*0a40*/  BRA.U UP0, `(.L_x_15) ;  /* 0x0000000100bc7547 */ /* 0x000fea000b800000 */
[C-C-:B------:R-:W-:Y:S02]  /*0a50*/  IMAD R26, R15.reuse, 0x200, R0.reuse ;  /* 0x000002000f1a7824 */ /* 0x140fe400078e0200 */
[----:B------:R-:W-:Y:S02]  /*0a60*/  IMAD R3, R15, 0x400, R0 ;  /* 0x000004000f037824 */ /* 0x000fe400078e0200 */
[--C-:B------:R-:W-:Y:S01]  /*0a70*/  IMAD R9, R24, 0x4, R26.reuse ;  /* 0x0000000418097824 */ /* 0x100fe200078e021a */
[-C--:B------:R-:W-:Y:S01]  /*0a80*/  LEA R8, R23, R26.reuse, 0x2 ;  /* 0x0000001a17087211 */ /* 0x080fe200078e10ff */
[--C-:B------:R-:W-:Y:S01]  /*0a90*/  IMAD R29, R22, 0x4, R26.reuse ;  /* 0x00000004161d7824 */ /* 0x100fe200078e021a */
[-C--:B------:R-:W-:Y:S01]  /*0aa0*/  LEA R27, R21, R26.reuse, 0x2 ;  /* 0x0000001a151b7211 */ /* 0x080fe200078e10ff */
[--C-:B-1----:R-:W-:Y:S01]  /*0ab0*/  IMAD R5, R19, 0x4, R26.reuse ;  /* 0x0000000413057824 */ /* 0x102fe200078e021a */
[-C--:B------:R-:W-:Y:S01]  /*0ac0*/  LEA R6, R20, R26.reuse, 0x2 ;  /* 0x0000001a14067211 */ /* 0x080fe200078e10ff */
[----:B------:R-:W1:Y:S01]  /*0ad0*/  LDS R9, [R9+0x30000] ;  /* 0x0300000009097984 */ /* 0x000e620000000800 */
[----:B------:R-:W-:Y:S01]  /*0ae0*/  LEA R4, R18, R26, 0x2 ;  /* 0x0000001a12047211 */ /* 0x000fe200078e10ff */
[----:B------:R-:W-:Y:S01]  /*0af0*/  IMAD R26, R17, 0x4, R26 ;  /* 0x00000004111a7824 */ /* 0x000fe200078e021a */
[-C--:B------:R-:W-:Y:S01]  /*0b00*/  LEA R14, R24, R3.reuse, 0x2 ;  /* 0x00000003180e7211 */ /* 0x080fe200078e10ff */
[----:B------:R-:W2:Y:S01]  /*0b10*/  LDS R8, [R8+0x30000] ;  /* 0x0300000008087984 */ /* 0x000ea20000000800 */
[--C-:B------:R-:W-:Y:S01]  /*0b20*/  IMAD R11, R23, 0x4, R3.reuse ;  /* 0x00000004170b7824 */ /* 0x100fe200078e0203 */
[----:B------:R-:W-:Y:S01]  /*0b30*/  LEA R10, R22, R3, 0x2 ;  /* 0x00000003160a7211 */ /* 0x000fe200078e10ff */
[----:B------:R-:W-:Y:S01]  /*0b40*/  IMAD R7, R21, 0x4, R3 ;  /* 0x0000000415077824 */ /* 0x000fe200078e0203 */
[----:B------:R-:W3:Y:S04]  /*0b50*/  LDS R29, [R29+0x30000] ;  /* 0x030000001d1d7984 */ /* 0x000ee80000000800 */
[----:B------:R-:W4:Y:S01]  /*0b60*/  LDS R27, [R27+0x30000] ;  /* 0x030000001b1b7984 */ /* 0x000f220000000800 */
[----:B------:R-:W-:-:S03]  /*0b70*/  NOP ;  /* 0x0000000000007918 */ /* 0x000fc60000000000 */
[----:B-1----:R1:W-:Y:S04]  /*0b80*/  STS [R6+0x30000], R9 ;  /* 0x0300000906007388 */ /* 0x0023e80000000800 */
[----:B--2---:R2:W-:Y:S04]  /*0b90*/  STS [R5+0x30000], R8 ;  /* 0x0300000805007388 */ /* 0x0045e80000000800 */
[----:B---3--:R3:W-:Y:S04]  /*0ba0*/  STS [R4+0x30000], R29 ;  /* 0x0300001d04007388 */ /* 0x0087e80000000800 */
[----:B----4-:R-:W-:Y:S04]  /*0bb0*/  STS [R26+0x30000], R27 ;  /* 0x0300001b1a007388 */ /* 0x010fe80000000800 */
[----:B------:R-:W4:Y:S04]  /*0bc0*/  LDS R13, [R14+0x30800] ;  /* 0x030800000e0d7984 */ /* 0x000f280000000800 */
[----:B------:R-:W5:Y:S04]  /*0bd0*/  LDS R12, [R11+0x30800] ;  /* 0x030800000b0c7984 */ /* 0x000f680000000800 */
[----:B------:R-:W5:Y:S01]  /*0be0*/  LDS R9, [R10+0x30800] ;  /* 0x030800000a097984 */ /* 0x000f620000000800 */
[----:B-1----:R-:W-:-:S03]  /*0bf0*/  LEA R6, R20, R3, 0x2 ;  /* 0x0000000314067211 */ /* 0x002fc600078e10ff */
[----:B------:R-:W1:Y:S01]  /*0c00*/  LDS R8, [R7+0x30800] ;  /* 0x0308000007087984 */ /* 0x000e620000000800 */
[----:B--2---:R-:W-:Y:S01]  /*0c10*/  IMAD R5, R19, 0x4, R3 ;  /* 0x0000000413057824 */ /* 0x004fe200078e0203 */
[----:B------:R-:W-:Y:S01]  /*0c20*/  NOP ;  /* 0x0000000000007918 */ /* 0x000fe20000000000 */
[-C--:B---3--:R-:W-:Y:S02]  /*0c30*/  LEA R4, R18, R3.reuse, 0x2 ;  /* 0x0000000312047211 */ /* 0x088fe400078e10ff */
[----:B------:R-:W-:Y:S01]  /*0c40*/  LEA R3, R17, R3, 0x2 ;  /* 0x0000000311037211 */ /* 0x000fe200078e10ff */
[----:B----4-:R-:W-:Y:S04]  /*0c50*/  STS [R6+0x30800], R13 ;  /* 0x0308000d06007388 */ /* 0x010fe80000000800 */
[----:B-----5:R-:W-:Y:S04]  /*0c60*/  STS [R5+0x30800], R12 ;  /* 0x0308000c05007388 */ /* 0x020fe80000000800 */
[----:B------:R-:W-:Y:S04]  /*0c70*/  STS [R4+0x30800], R9 ;  /* 0x0308000904007388 */ /* 0x000fe80000000800 */
[----:B-1----:R-:W-:Y:S04]  /*0c80*/  STS [R3+0x30800], R8 ;  /* 0x0308000803007388 */ /* 0x002fe80000000800 */
[----:B------:R-:W1:Y:S04]  /*0c90*/  LDS R27, [R14+0x30a00] ;  /* 0x030a00000e1b7984 */ /* 0x000e680000000800 */
[----:B------:R-:W2:Y:S04]  /*0ca0*/  LDS R26, [R11+0x30a00] ;  /* 0x030a00000b1a7984 */ /* 0x000ea80000000800 */
[----:B------:R-:W3:Y:S04]  /*0cb0*/  LDS R29, [R10+0x30a00] ;  /* 0x030a00000a1d7984 */ /* 0x000ee80000000800 */
[----:B------:R-:W4:Y:S01]  /*0cc0*/  LDS R28, [R7+0x30a00] ;  /* 0x030a0000071c7984 */ /* 0x000f220000000800 */
[----:B------:R-:W-:-:S03]  /*0cd0*/  NOP ;  /* 0x0000000000007918 */ /* 0x000fc60000000000 */
[----:B-1----:R5:W-:Y:S04]  /*0ce0*/  STS [R6+0x30a00], R27 ;  /* 0x030a001b06007388 */ /* 0x002be80000000800 */
[----:B--2---:R5:W-:Y:S04]  /*0cf0*/  STS [R5+0x30a00], R26 ;  /* 0x030a001a05007388 */ /* 0x004be80000000800 */
[----:B---3--:R5:W-:Y:S04]  /*0d00*/  STS [R4+0x30a00], R29 ;  /* 0x030a001d04007388 */ /* 0x008be80000000800 */
[----:B----4-:R5:W-:Y:S01]  /*0d10*/  STS [R3+0x30a00], R28 ;  /* 0x030a001c03007388 */ /* 0x010be20000000800 */
[----:B------:R1:W-:Y:S06]  /*0d20*/  MEMBAR.ALL.CTA ;  /* 0x0000000000007992 */ /* 0x0003ec0000008000 */
[----:B-1----:R-:W2:Y:S02]  /*0d30*/  FENCE.VIEW.ASYNC.S ;  /* 0x00000000000073c6 */ /* 0x002ea40000000000 */
.L_x_15:
[----:B-1----:R-:W-:Y:S01]  /*0d40*/  VIADD R2, R2, 0x31840 ;  /* 0x0003184002027836 */ /* 0x002fe20000000000 */
[C---:B------:R-:W-:Y:S01]  /*0d50*/  ISETP.NE.AND P0, PT, R15.reuse, 0x3, PT ;  /* 0x000000030f00780c */ /* 0x040fe20003f05270 */
[----:B------:R-:W-:Y:S01]  /*0d60*/  VIADD R15, R15, 0x1 ;  /* 0x000000010f0f7836 */ /* 0x000fe20000000000 */
[----:B------:R-:W-:Y:S02]  /*0d70*/  UIADD3 UR4, UPT, UPT, UR4, 0x1, URZ ;  /* 0x0000000104047890 */ /* 0x000fe4000fffe0ff */
[----:B------:R-:W-:Y:S02]  /*0d80*/  PRMT R2, RZ, 0x654, R2 ;  /* 0x00000654ff027816 */ /* 0x000fe40000000002 */
[----:B------:R-:W-:Y:S01]  /*0d90*/  SEL R15, R15, RZ, P0 ;  /* 0x000000ff0f0f7207 */ /* 0x000fe20000000000 */
[----:B------:R-:W-:Y:S01]  /*0da0*/  UISETP.NE.AND UP0, UPT, UR4, 0xc, UPT ;  /* 0x0000000c0400788c */ /* 0x000fe2000bf05270 */
[----:B--2---:R1:W-:Y:S02]  /*0db0*/  SYNCS.ARRIVE.TRANS64.RED.A1T0 RZ, [R2+URZ], RZ ;  /* 0x000000ff02ff79a7 */ /* 0x0043e400081004ff */
[----:B------:R-:W-:-:S04]  /*0dc0*/  ISETP.NE.AND P0, PT, R15, RZ, PT ;  /* 0x000000ff0f00720c */ /* 0x000fc80003f05270 */
[----:B-----5:R-:W-:-:S04]  /*0dd0*/  SEL R3, RZ, 0x1, P0 ;  /* 0x00000001ff037807 */ /* 0x020fc80000000000 */
[----:B------:R-:W-:Y:S01]  /*0de0*/  LOP3.LUT R16, R16, R3, RZ, 0x3c, !PT ;  /* 0x0000000310107212 */ /* 0x000fe200078e3cff */
[----:B------:R-:W-:Y:S06]  /*0df0*/  BRA.U UP0, `(.L_x_16) ;  /* 0xfffffff900fc7547 */ /* 0x000fec000b83ffff */
[----:B------:R-:W-:-:S13]  /*0e00*/  ISETP.NE.AND P0, PT, R25, UR5, PT ;  /* 0x0000000519007c0c */ /* 0x000fda000bf05270 */
[----:B------:R-:W-:Y:S05]  /*0e10*/  @!P0 EXIT ;  /* 0x000000000000894d */ /* 0x000fea0003800000 */
[----:B------:R-:W-:Y:S01]  /*0e20*/  UIADD3 UR5, UPT, UPT, UR5, 0x1, URZ ;  /* 0x0000000105057890 */ /* 0x000fe2000fffe0ff */
[----:B------:R-:W-:Y:S05]  /*0e30*/  BRA `(.L_x_17) ;  /* 0xfffffff800dc7947 */ /* 0x000fea000383ffff */
.L_x_12:
[----:B-1----:R-:W-:-:S09]  /*0e40*/  UISETP.NE.AND UP0, UPT, UR5, URZ, UPT ;  /* 0x000000ff0500728c */ /* 0x002fd2000bf05270 */
[----:B------:R-:W-:Y:S05]  /*0e50*/  BRA.U UP0, `(.L_x_13) ;  /* 0x0000002100087547 */ /* 0x000fea000b800000 */
[----:B------:R-:W1:Y:S01]  /*0e60*/  S2UR UR4, SR_CTAID.X ;  /* 0x00000000000479c3 */ /* 0x000e620000002500 */
[----:B------:R-:W-:Y:S02]  /*0e70*/  UMOV UR8, 0x400 ;  /* 0x0000040000087882 */ /* 0x000fe40000000000 */
[----:B------:R-:W-:-:S04]  /*0e80*/  ULEA UR8, UR5, UR8, 0x18 ;  /* 0x0000000805087291 */ /* 0x000fc8000f8ec0ff */
[----:B------:R-:W-:Y:S02]  /*0e90*/  UIADD3 UR5, UPT, UPT, UR8, 0x14000, URZ ;  /* 0x0001400008057890 */ /* 0x000fe4000fffe0ff */
[----:B------:R-:W-:Y:S02]  /*0ea0*/  UIADD3 UR6, UPT, UPT, UR8, 0x4000, URZ ;  /* 0x0000400008067890 */ /* 0x000fe4000fffe0ff */
[----:B------:R-:W-:Y:S02]  /*0eb0*/  USHF.R.U32.HI UR5, URZ, 0x4, UR5 ;  /* 0x00000004ff057899 */ /* 0x000fe40008011605 */
[----:B------:R-:W-:Y:S02]  /*0ec0*/  USHF.R.U32.HI UR6, URZ, 0x4, UR6 ;  /* 0x00000004ff067899 */ /* 0x000fe40008011606 */
[----:B------:R-:W-:Y:S01]  /*0ed0*/  ULOP3.LUT UR5, UR5, 0x3fc0, URZ, 0xc0, !UPT ;  /* 0x00003fc005057892 */ /* 0x000fe2000f8ec0ff */
[----:B-1----:R-:W-:-:S13]  /*0ee0*/  ISETP.LE.U32.AND P0, PT, R22, UR4, PT ;  /* 0x0000000416007c0c */ /* 0x002fda000bf03070 */
[----:B------:R-:W-:Y:S05]  /*0ef0*/  @P0 EXIT ;  /* 0x000000000000094d */ /* 0x000fea0003800000 */
[----:B------:R-:W-:Y:S01]  /*0f00*/  ULOP3.LUT UR4, URZ, UR4, URZ, 0x33, !UPT ;  /* 0x00000004ff047292 */ /* 0x000fe2000f8e33ff */
[----:B------:R-:W-:Y:S01]  /*0f10*/  IMAD.U32 R8, RZ, RZ, UR5 ;  /* 0x00000005ff087e24 */ /* 0x000fe2000f8e00ff */
[----:B------:R-:W-:Y:S01]  /*0f20*/  ULOP3.LUT UR6, UR6, 0x3fc0, URZ, 0xc0, !UPT ;  /* 0x00003fc006067892 */ /* 0x000fe2000f8ec0ff */
[C---:B------:R-:W-:Y:S01]  /*0f30*/  ISETP.GE.U32.AND P0, PT, R21.reuse, 0x4, PT ;  /* 0x000000041500780c */ /* 0x040fe20003f06070 */
[----:B------:R-:W-:Y:S01]  /*0f40*/  IMAD.MOV.U32 R4, RZ, RZ, RZ ;  /* 0x000000ffff047224 */ /* 0x000fe200078e00ff */
[----:B------:R-:W-:Y:S01]  /*0f50*/  UMOV UR18, URZ ;  /* 0x000000ff00127c82 */ /* 0x000fe20008000000 */
[----:B------:R-:W-:Y:S01]  /*0f60*/  VIADD R3, R22, UR4 ;  /* 0x0000000416037c36 */ /* 0x000fe20008000000 */
[----:B------:R-:W-:Y:S01]  /*0f70*/  UMOV UR15, URZ ;  /* 0x000000ff000f7c82 */ /* 0x000fe20008000000 */
[C---:B------:R-:W-:Y:S01]  /*0f80*/  IMAD R8, R21.reuse, 0x700, R8 ;  /* 0x0000070015087824 */ /* 0x040fe200078e0208 */
[----:B------:R-:W-:Y:S01]  /*0f90*/  LEA R9, R21, UR6, 0xa ;  /* 0x0000000615097c11 */ /* 0x000fe2000f8e50ff */
[----:B------:R-:W-:Y:S01]  /*0fa0*/  IMAD.HI.U32 R3, R3, -0x193d4bb7, RZ ;  /* 0xe6c2b44903037827 */ /* 0x000fe200078e00ff */
[----:B------:R-:W-:Y:S01]  /*0fb0*/  UMOV UR6, 0x1c0 ;  /* 0x000001c000067882 */ /* 0x000fe20000000000 */
[----:B------:R-:W-:Y:S01]  /*0fc0*/  UMOV UR7, 0x1c4 ;  /* 0x000001c400077882 */ /* 0x000fe20000000000 */
[----:B------:R-:W-:Y:S01]  /*0fd0*/  SEL R9, R9, RZ, !P0 ;  /* 0x000000ff09097207 */ /* 0x000fe20004000000 */
[----:B------:R-:W-:Y:S01]  /*0fe0*/  UMOV UR4, 0x1c0 ;  /* 0x000001c000047882 */ /* 0x000fe20000000000 */
[----:B------:R-:W-:Y:S01]  /*0ff0*/  SEL R8, R8, RZ, !P0 ;  /* 0x000000ff08087207 */ /* 0x000fe20004000000 */
[----:B------:R-:W-:Y:S01]  /*1000*/  UMOV UR5, 0x1c4 ;  /* 0x000001c400057882 */ /* 0x000fe20000000000 */
[----:B------:R-:W-:-:S07]  /*1010*/  SHF.R.U32.HI R3, RZ, 0x7, R3 ;  /* 0x00000007ff037819 */ /* 0x000fce0000011603 */
.L_x_24:
[----:B------:R-:W-:Y:S01]  /*1020*/  USHF.R.U32.HI UR10, URZ, 0x1, UR18 ;  /* 0x00000001ff0a7899 */ /* 0x000fe20008011612 */
[----:B------:R-:W-:Y:S01]  /*1030*/  HFMA2 R7, -RZ, RZ, 0, 5.9604644775390625e-08 ;  /* 0x00000001ff077431 */ /* 0x000fe200000001ff */
[----:B------:R-:W-:Y:S02]  /*1040*/  USHF.L.U32 UR9, UR18, 0x3, URZ ;  /* 0x0000000312097899 */ /* 0x000fe400080006ff */
[----:B------:R-:W-:Y:S02]  /*1050*/  ULOP3.LUT UR10, UR10, 0x1, URZ, 0xc, !UPT ;  /* 0x000000010a0a7892 */ /* 0x000fe4000f8e0cff */
[----:B------:R-:W-:Y:S02]  /*1060*/  ULOP3.LUT UR9, UR9, 0x8, URZ, 0xc0, !UPT ;  /* 0x0000000809097892 */ /* 0x000fe4000f8ec0ff */
[----:B------:R-:W-:Y:S02]  /*1070*/  USHF.L.U32 UR10, UR10, 0x1f, URZ ;  /* 0x0000001f0a0a7899 */ /* 0x000fe400080006ff */
[----:B------:R-:W-:-:S02]  /*1080*/  ULOP3.LUT UR12, UR18, 0x1, URZ, 0xc0, !UPT ;  /* 0x00000001120c7892 */ /* 0x000fc4000f8ec0ff */
[----:B------:R-:W-:Y:S01]  /*1090*/  MOV R0, UR9 ;  /* 0x0000000900007c02 */ /* 0x000fe20008000f00 */
[----:B------:R-:W-:Y:S01]  /*10a0*/  UIADD3 UR9, UPT, UPT, UR8, UR9, URZ ;  /* 0x0000000908097290 */ /* 0x000fe2000fffe0ff */
[----:B------:R-:W-:Y:S01]  /*10b0*/  MOV R5, UR10 ;  /* 0x0000000a00057c02 */ /* 0x000fe20008000f00 */
[----:B------:R-:W-:Y:S02]  /*10c0*/  UIMAD UR12, UR12, 0xe0, URZ ;  /* 0x000000e00c0c78a4 */ /* 0x000fe4000f8e02ff */
[----:B------:R-:W-:Y:S01]  /*10d0*/  UIADD3 UR11, UPT, UPT, UR9, 0x31860, URZ ;  /* 0x00031860090b7890 */ /* 0x000fe2000fffe0ff */
[----:B------:R-:W1:Y:S02]  /*10e0*/  SYNCS.PHASECHK.TRANS64.TRYWAIT P0, [R0+UR8+0x31870], R5 ;  /* 0x03187005000075a7 */ /* 0x000e640008001108 */
[----:B-1----:R-:W-:Y:S09]  /*10f0*/  @!P0 BRA `(.L_x_18) ;  /* 0x0000003c00048947 */ /* 0x002ff20003800000 */
.L_x_69:
[----:B------:R-:W-:Y:S01]  /*1100*/  NOP ;  /* 0x0000000000007918 */ /* 0x000fe20000000000 */
[----:B------:R-:W-:Y:S01]  /*1110*/  UMOV UR17, 0xa ;  /* 0x0000000a00117882 */ /* 0x000fe20000000000 */
[----:B------:R-:W-:-:S05]  /*1120*/  UMOV UR16, 0xfffffff4 ;  /* 0xfffffff400107882 */ /* 0x000fca0000000000 */
.L_x_23:
[----:B------:R-:W-:Y:S01]  /*1130*/  ULEA UR13, UR15, UR8, 0x3 ;  /* 0x000000080f0d7291 */ /* 0x000fe2000f8e18ff */
[----:B-1----:R-:W-:Y:S01]  /*1140*/  SHF.L.U32 R11, R4, 0x1f, RZ ;  /* 0x0000001f040b7819 */ /* 0x002fe200000006ff */
[----:B------:R-:W-:Y:S01]  /*1150*/  UIADD3 UR14, UPT, UPT, UR16, 0xc, URZ ;  /* 0x0000000c100e7890 */ /* 0x000fe2000fffe0ff */
[----:B------:R-:W-:Y:S03]  /*1160*/  MOV R0, UR15 ;  /* 0x0000000f00007c02 */ /* 0x000fe60008000f00 */
[----:B------:R-:W-:Y:S03]  /*1170*/  ULOP3.LUT UP0, UR14, UR14, 0x2, URZ, 0xc0, !UPT ;  /* 0x000000020e0e7892 */ /* 0x000fe6000f80c0ff */
[----:B------:R-:W1:Y:S02]  /*1180*/  SYNCS.PHASECHK.TRANS64.TRYWAIT P0, [UR13+0x31840], R11 ;  /* 0x0318400bff0075a7 */ /* 0x000e64000800110d */
[----:B-12---:R-:W-:Y:S07]  /*1190*/  @!P0 BRA `(.L_x_19) ;  /* 0x0000003800fc8947 */ /* 0x006fee0003800000 */
.L_x_71:
[----:B------:R-:W-:Y:S01]  /*11a0*/  NOP ;  /* 0x0000000000007918 */ /* 0x000fe20000000000 */
[----:B------:R-:W-:Y:S05]  /*11b0*/  BRA.U UP0, `(.L_x_20) ;  /* 0x0000000100487547 */ /* 0x000fea000b800000 */
[----:B------:R-:W-:Y:S02]  /*11c0*/  ULEA UR19, UR15, UR8, 0x9 ;  /* 0x000000080f137291 */ /* 0x000fe4000f8e48ff */
[----:B------:R-:W-:Y:S02]  /*11d0*/  ULEA UR9, UR15, UR8, 0xa ;  /* 0x000000080f097291 */ /* 0x000fe4000f8e50ff */
[----:B------:R-:W-:Y:S02]  /*11e0*/  UIADD3 UR19, UPT, UPT, UR19, 0x30000, URZ ;  /* 0x0003000013137890 */ /* 0x000fe4000fffe0ff */
[----:B------:R-:W-:Y:S02]  /*11f0*/  UIADD3 UR10, UPT, UPT, UR9, 0x30800, URZ ;  /* 0x00030800090a7890 */ /* 0x000fe4000fffe0ff */
[----:B------:R-:W-:Y:S02]  /*1200*/  UIADD3 UR9, UPT, UPT, UR9, 0x30a00, URZ ;  /* 0x00030a0009097890 */ /* 0x000fe4000fffe0ff */
[----:B------:R-:W-:Y:S02]  /*1210*/  USHF.R.U32.HI UR19, URZ, 0x4, UR19 ;  /* 0x00000004ff137899 */ /* 0x000fe40008011613 */
[----:B------:R-:W-:Y:S02]  /*1220*/  USHF.R.U32.HI UR10, URZ, 0x4, UR10 ;  /* 0x00000004ff0a7899 */ /* 0x000fe4000801160a */
[----:B------:R-:W-:Y:S02]  /*1230*/  USHF.R.U32.HI UR9, URZ, 0x4, UR9 ;  /* 0x00000004ff097899 */ /* 0x000fe40008011609 */
[----:B------:R-:W-:Y:S02]  /*1240*/  ULOP3.LUT UR20, UR19, 0x3fe0, URZ, 0xc0, !UPT ;  /* 0x00003fe013147892 */ /* 0x000fe4000f8ec0ff */
[----:B------:R-:W-:Y:S02]  /*1250*/  ULOP3.LUT UR22, UR10, 0x3fc0, URZ, 0xc0, !UPT ;  /* 0x00003fc00a167892 */ /* 0x000fe4000f8ec0ff */
[----:B------:R-:W-:Y:S01]  /*1260*/  ULOP3.LUT UR24, UR9, 0x3fe0, URZ, 0xc0, !UPT ;  /* 0x00003fe009187892 */ /* 0x000fe2000f8ec0ff */
[----:B------:R-:W-:Y:S01]  /*1270*/  UMOV UR21, 0x4008 ;  /* 0x0000400800157882 */ /* 0x000fe20000000000 */
[----:B------:R-:W-:Y:S01]  /*1280*/  UMOV UR23, 0x4008 ;  /* 0x0000400800177882 */ /* 0x000fe20000000000 */
[----:B------:R-:W-:Y:S02]  /*1290*/  UMOV UR25, 0x4008 ;  /* 0x0000400800197882 */ /* 0x000fe40000000000 */
[----:B------:R2:W-:Y:S02]  /*12a0*/  UTCCP.T.S.4x32dp128bit tmem[0x1c0], gdesc[UR20] ;  /* 0x0001c014ff0079e7 */ /* 0x0005e40009100000 */
[----:B------:R2:W-:Y:S02]  /*12b0*/  UTCCP.T.S.4x32dp128bit tmem[0x1c4], gdesc[UR22] ;  /* 0x0001c416ff0079e7 */ /* 0x0005e40009100000 */
[----:B------:R2:W-:Y:S01]  /*12c0*/  UTCCP.T.S.4x32dp128bit tmem[0x1c8], gdesc[UR24] ;  /* 0x0001c818ff0079e7 */ /* 0x0005e20009100000 */
[----:B------:R-:W-:Y:S02]  /*12d0*/  NOP ;  /* 0x0000000000007918 */ /* 0x000fe40000000000 */
.L_x_20:
[----:B------:R-:W-:Y:S01]  /*12e0*/  UISETP.NE.AND UP0, UPT, UR15, 0x3, UPT ;  /* 0x000000030f00788c */ /* 0x000fe2000bf05270 */
[----:B------:R-:W-:Y:S01]  /*12f0*/  SHFL.IDX PT, R5, R8, R0, 0x1f ;  /* 0x00001f0008057589 */ /* 0x000fe200000e0000 */
[----:B------:R-:W-:Y:S01]  /*1300*/  UIADD3 UR10, UPT, UPT, UR15, 0x1, URZ ;  /* 0x000000010f0a7890 */ /* 0x000fe2000fffe0ff */
[----:B------:R-:W-:Y:S03]  /*1310*/  NOP ;  /* 0x0000000000007918 */ /* 0x000fe60000000000 */
[----:B------:R-:W-:Y:S03]  /*1320*/  USEL UR10, UR10, URZ, UP0 ;  /* 0x000000ff0a0a7287 */ /* 0x000fe60008000000 */
[----:B-1----:R-:W1:Y:S01]  /*1330*/  SHFL.IDX PT, R2, R9, R0, 0x1f ;  /* 0x00001f0009027589 */ /* 0x002e6200000e0000 */
[----:B------:R-:W-:Y:S02]  /*1340*/  USHF.L.U32 UR15, UR14, 0x4, URZ ;  /* 0x000000040e0f7899 */ /* 0x000fe400080006ff */
[----:B------:R-:W-:Y:S02]  /*1350*/  ULEA UR9, UR10, UR8, 0x3 ;  /* 0x000000080a097291 */ /* 0x000fe4000f8e18ff */
[----:B------:R-:W-:Y:S01]  /*1360*/  ULEA UR14, UR14, 0x8b8, 0xd ;  /* 0x000008b80e0e7891 */ /* 0x000fe2000f8e68ff */
[----:B------:R-:W-:Y:S01]  /*1370*/  ISETP.NE.AND P0, PT, RZ, UR10, PT ;  /* 0x0000000aff007c0c */ /* 0x000fe2000bf05270 */
[----:B------:R-:W-:Y:S01]  /*1380*/  UISETP.NE.AND UP0, UPT, UR16, -0xc, UPT ;  /* 0xfffffff41000788c */ /* 0x000fe2000bf05270 */
[----:B------:R-:W-:Y:S01]  /*1390*/  IMAD.U32 R10, RZ, RZ, UR10 ;  /* 0x0000000aff0a7e24 */ /* 0x000fe2000f8e00ff */
[----:B------:R-:W-:Y:S02]  /*13a0*/  UPRMT UR15, UR15, 0x5410, UR14 ;  /* 0x000054100f0f7896 */ /* 0x000fe4000800000e */
[----:B------:R-:W-:Y:S01]  /*13b0*/  UIADD3 UR13, UPT, UPT, UR13, 0x31820, URZ ;  /* 0x000318200d0d7890 */ /* 0x000fe2000fffe0ff */
[----:B------:R-:W-:Y:S01]  /*13c0*/  UMOV UR14, URZ ;  /* 0x000000ff000e7c82 */ /* 0x000fe20008000000 */
[----:B--2---:R-:W-:Y:S01]  /*13d0*/  UMOV UR23, 0x40004040 ;  /* 0x4000404000177882 */ /* 0x004fe20000000000 */
[----:B------:R-:W-:Y:S01]  /*13e0*/  UMOV UR21, 0x40004040 ;  /* 0x4000404000157882 */ /* 0x000fe20000000000 */
[----:B------:R-:W-:Y:S01]  /*13f0*/  UMOV UR27, 0x40004040 ;  /* 0x40004040001b7882 */ /* 0x000fe20000000000 */
[----:B------:R-:W-:Y:S01]  /*1400*/  UMOV UR25, 0x40004040 ;  /* 0x4000404000197882 */ /* 0x000fe20000000000 */
[----:B------:R-:W-:Y:S01]  /*1410*/  UMOV UR31, 0x40004040 ;  /* 0x40004040001f7882 */ /* 0x000fe20000000000 */
[----:B------:R-:W-:Y:S01]  /*1420*/  UMOV UR29, 0x40004040 ;  /* 0x40004040001d7882 */ /* 0x000fe20000000000 */
[----:B------:R-:W-:Y:S01]  /*1430*/  UMOV UR35, 0x40004040 ;  /* 0x4000404000237882 */ /* 0x000fe20000000000 */
[----:B------:R-:W-:Y:S01]  /*1440*/  UMOV UR33, 0x40004040 ;  /* 0x4000404000217882 */ /* 0x000fe20000000000 */
[----:B-1----:R-:W-:Y:S02]  /*1450*/  R2UR UR22, R2 ;  /* 0x00000000021672ca */ /* 0x002fe400000e0000 */
[----:B------:R-:W-:Y:S02]  /*1460*/  R2UR UR20, R5 ;  /* 0x00000000051472ca */ /* 0x000fe400000e0000 */
[----:B------:R-:W-:Y:S04]  /*1470*/  SEL R5, RZ, 0x1, P0 ;  /* 0x00000001ff057807 */ /* 0x000fe80000000000 */
[----:B------:R-:W-:Y:S05]  /*1480*/  LOP3.LUT R4, R4, R5, RZ, 0x3c, !PT ;  /* 0x0000000504047212 */ /* 0x000fea00078e3cff */
[----:B------:R-:W-:Y:S01]  /*1490*/  UIADD3 UR26, UPT, UPT, UR22, 0x2, URZ ;  /* 0x00000002161a7890 */ /* 0x000fe2000fffe0ff */
[----:B------:R-:W-:Y:S01]  /*14a0*/  IMAD.U32 R13, R4, -0x80000000, RZ ;  /* 0x80000000040d7824 */ /* 0x000fe200078e00ff */
[----:B------:R-:W-:Y:S01]  /*14b0*/  UIADD3 UR24, UPT, UPT, UR20, 0x2, URZ ;  /* 0x0000000214187890 */ /* 0x000fe2000fffe0ff */
[----:B------:R1:W-:Y:S01]  /*14c0*/  UTCQMMA gdesc[UR22], gdesc[UR20], tmem[UR12], tmem[UR14], idesc[UR15], tmem[UR6], UP0 ;  /* 0x00060e1416007dea */ /* 0x0003e2000800030c */
[----:B------:R-:W-:Y:S02]  /*14d0*/  UIADD3 UR30, UPT, UPT, UR22, 0x4, URZ ;  /* 0x00000004161e7890 */ /* 0x000fe4000fffe0ff */
[----:B------:R-:W-:Y:S02]  /*14e0*/  UIADD3 UR28, UPT, UPT, UR20, 0x4, URZ ;  /* 0x00000004141c7890 */ /* 0x000fe4000fffe0ff */
[----:B------:R-:W-:Y:S02]  /*14f0*/  UIADD3 UR34, UPT, UPT, UR22, 0x6, URZ ;  /* 0x0000000616227890 */ /* 0x000fe4000fffe0ff */
[----:B------:R-:W-:Y:S01]  /*1500*/  UIADD3 UR32, UPT, UPT, UR20, 0x6, URZ ;  /* 0x0000000614207890 */ /* 0x000fe2000fffe0ff */
[----:B------:R1:W-:Y:S04]  /*1510*/  UTCQMMA gdesc[UR26], gdesc[UR24], tmem[UR12], tmem[UR14], idesc[UR15], tmem[UR6], UPT ;  /* 0x00060e181a007dea */ /* 0x0003e8000b80030c */
[----:B------:R1:W-:Y:S04]  /*1520*/  UTCQMMA gdesc[UR30], gdesc[UR28], tmem[UR12], tmem[UR14], idesc[UR15], tmem[UR6], UPT ;  /* 0x00060e1c1e007dea */ /* 0x0003e8000b80030c */
[----:B------:R1:W-:Y:S01]  /*1530*/  UTCQMMA gdesc[UR34], gdesc[UR32], tmem[UR12], tmem[UR14], idesc[UR15], tmem[UR6], UPT ;  /* 0x00060e2022007dea */ /* 0x0003e2000b80030c */
[----:B------:R1:W-:Y:S01]  /*1540*/  UTCBAR [UR13], URZ ;  /* 0x000000ff0d0073e9 */ /* 0x0003e200080000ff */
[----:B------:R-:W2:Y:S02]  /*1550*/  SYNCS.PHASECHK.TRANS64.TRYWAIT P0, [UR9+0x31840], R13 ;  /* 0x0318400dff0075a7 */ /* 0x000ea40008001109 */
[----:B-12---:R-:W-:Y:S05]  /*1560*/  @!P0 BRA `(.L_x_21) ;  /* 0x0000003800248947 */ /* 0x006fea0003800000 */
.L_x_73:
[----:B------:R-:W-:Y:S01]  /*1570*/  ELECT P0, URZ, PT ;  /* 0x0000000000ff782f */ /* 0x000fe20003800000 */
[----:B------:R-:W-:Y:S01]  /*1580*/  SHFL.IDX PT, R2, R9, R10, 0x1f ;  /* 0x00001f0a09027589 */ /* 0x000fe200000e0000 */
[----:B------:R-:W-:Y:S02]  /*1590*/  UIADD3 UR9, UPT, UPT, UR9, 0x31820, URZ ;  /* 0x0003182009097890 */ /* 0x000fe4000fffe0ff */
[----:B------:R-:W-:Y:S05]  /*15a0*/  UISETP.NE.AND UP0, UPT, UR16, -0x2, UPT ;  /* 0xfffffffe1000788c */ /* 0x000fea000bf05270 */
[----:B-1----:R-:W1:Y:S01]  /*15b0*/  SHFL.IDX PT, R0, R8, R10, 0x1f ;  /* 0x00001f0a08007589 */ /* 0x002e6200000e0000 */
[----:B------:R-:W-:Y:S01]  /*15c0*/  NOP ;  /* 0x0000000000007918 */ /* 0x000fe20000000000 */
[----:B------:R-:W-:Y:S02]  /*15d0*/  NOP ;  /* 0x0000000000007918 */ /* 0x000fe40000000000 */
[C---:B------:R-:W-:Y:S01]  /*15e0*/  @P0 IMAD.SHL.U32 R5, R7.reuse, 0x2000, RZ ;  /* 0x0000200007050824 */ /* 0x040fe200078e00ff */
[----:B------:R-:W-:Y:S01]  /*15f0*/  UMOV UR21, 0x40004040 ;  /* 0x4000404000157882 */ /* 0x000fe20000000000 */
[----:B------:R-:W-:Y:S01]  /*1600*/  @P0 IMAD.SHL.U32 R6, R7, 0x10, RZ ;  /* 0x0000001007060824 */ /* 0x000fe200078e00ff */
[----:B------:R-:W-:Y:S01]  /*1610*/  UMOV UR15, 0x40004040 ;  /* 0x40004040000f7882 */ /* 0x000fe20000000000 */
[----:B------:R-:W-:Y:S01]  /*1620*/  UMOV UR27, 0x40004040 ;  /* 0x40004040001b7882 */ /* 0x000fe20000000000 */
[----:B------:R-:W-:Y:S01]  /*1630*/  @P0 LOP3.LUT R5, R5, 0x6000, RZ, 0xc0, !PT ;  /* 0x0000600005050812 */ /* 0x000fe200078ec0ff */
[----:B------:R-:W-:Y:S01]  /*1640*/  UMOV UR25, 0x40004040 ;  /* 0x4000404000197882 */ /* 0x000fe20000000000 */
[----:B------:R-:W-:Y:S01]  /*1650*/  @P0 LOP3.LUT R6, R6, 0x30, RZ, 0xc0, !PT ;  /* 0x0000003006060812 */ /* 0x000fe200078ec0ff */
[----:B------:R-:W-:Y:S01]  /*1660*/  UMOV UR31, 0x40004040 ;  /* 0x40004040001f7882 */ /* 0x000fe20000000000 */
[----:B------:R-:W-:Y:S01]  /*1670*/  @P0 LOP3.LUT R5, R5, 0x8b8, RZ, 0xfc, !PT ;  /* 0x000008b805050812 */ /* 0x000fe200078efcff */
[----:B------:R-:W-:Y:S01]  /*1680*/  UMOV UR29, 0x40004040 ;  /* 0x40004040001d7882 */ /* 0x000fe20000000000 */
[----:B------:R-:W-:Y:S01]  /*1690*/  UMOV UR35, 0x40004040 ;  /* 0x4000404000237882 */ /* 0x000fe20000000000 */
[----:B------:R-:W-:Y:S01]  /*16a0*/  UMOV UR33, 0x40004040 ;  /* 0x4000404000217882 */ /* 0x000fe20000000000 */
[----:B------:R-:W-:Y:S02]  /*16b0*/  @P0 PRMT R5, R6, 0x5410, R5 ;  /* 0x0000541006050816 */ /* 0x000fe40000000005 */
[----:B-1----:R-:W-:Y:S01]  /*16c0*/  R2UR UR14, R0 ;  /* 0x00000000000e72ca */ /* 0x002fe200000e0000 */
[----:B------:R-:W-:Y:S01]  /*16d0*/  @P0 IMAD.MOV.U32 R10, RZ, RZ, RZ ;  /* 0x000000ffff0a0224 */ /* 0x000fe200078e00ff */
[----:B------:R-:W-:Y:S02]  /*16e0*/  @P0 R2UR UR13, R5 ;  /* 0x00000000050d02ca */ /* 0x000fe400000e0000 */
[----:B------:R-:W-:Y:S02]  /*16f0*/  R2UR UR20, R2 ;  /* 0x00000000021472ca */ /* 0x000fe400000e0000 */
[----:B------:R-:W-:Y:S07]  /*1700*/  @P0 R2UR UR22, R10 ;  /* 0x000000000a1602ca */ /* 0x000fee00000e0000 */
[----:B------:R-:W-:Y:S02]  /*1710*/  UIADD3 UR24, UPT, UPT, UR14, 0x2, URZ ;  /* 0x000000020e187890 */ /* 0x000fe4000fffe0ff */
[----:B------:R-:W-:Y:S01]  /*1720*/  UIADD3 UR28, UPT, UPT, UR14, 0x4, URZ ;  /* 0x000000040e1c7890 */ /* 0x000fe2000fffe0ff */
[----:B------:R-:W-:Y:S01]  /*1730*/  IMAD.U32 R11, RZ, RZ, UR13 ;  /* 0x0000000dff0b7e24 */ /* 0x000fe2000f8e00ff */
[----:B------:R-:W-:Y:S02]  /*1740*/  UIADD3 UR26, UPT, UPT, UR20, 0x2, URZ ;  /* 0x00000002141a7890 */ /* 0x000fe4000fffe0ff */
[----:B------:R-:W-:Y:S02]  /*1750*/  UIADD3 UR30, UPT, UPT, UR20, 0x4, URZ ;  /* 0x00000004141e7890 */ /* 0x000fe4000fffe0ff */
[----:B------:R-:W-:Y:S01]  /*1760*/  @P0 R2UR UR23, R11 ;  /* 0x000000000b1702ca */ /* 0x000fe200000e0000 */
[----:B------:R-:W-:Y:S02]  /*1770*/  UIADD3 UR34, UPT, UPT, UR20, 0x6, URZ ;  /* 0x0000000614227890 */ /* 0x000fe4000fffe0ff */
[----:B------:R-:W-:Y:S10]  /*1780*/  UIADD3 UR32, UPT, UPT, UR14, 0x6, URZ ;  /* 0x000000060e207890 */ /* 0x000ff4000fffe0ff */
[----:B------:R1:W-:Y:S01]  /*1790*/  UTCQMMA gdesc[UR20], gdesc[UR14], tmem[UR12], tmem[UR22], idesc[UR23], tmem[UR4], UPT ;  /* 0x0004160e14007dea */ /* 0x0003e2000b80030c */
[----:B------:R1:W-:Y:S01]  /*17a0*/  UTCQMMA gdesc[UR26], gdesc[UR24], tmem[UR12], tmem[UR22], idesc[UR23], tmem[UR4], UPT ;  /* 0x000416181a007dea */ /* 0x0003e2000b80030c */
[----:B------:R1:W-:Y:S01]  /*17b0*/  UTCQMMA gdesc[UR30], gdesc[UR28], tmem[UR12], tmem[UR22], idesc[UR23], tmem[UR4], UPT ;  /* 0x0004161c1e007dea */ /* 0x0003e2000b80030c */
[----:B------:R1:W-:Y:S01]  /*17c0*/  UTCQMMA gdesc[UR34], gdesc[UR32], tmem[UR12], tmem[UR22], idesc[UR23], tmem[UR4], UPT ;  /* 0x0004162022007dea */ /* 0x0003e2000b80030c */
[----:B------:R1:W-:Y:S01]  /*17d0*/  UTCBAR [UR9], URZ ;  /* 0x000000ff090073e9 */ /* 0x0003e200080000ff */
[----:B------:R-:W-:Y:S05]  /*17e0*/  BRA.U UP0, `(.L_x_22) ;  /* 0x0000000100087547 */ /* 0x000fea000b800000 */
[----:B------:R2:W-:Y:S01]  /*17f0*/  UTCBAR [UR11], URZ ;  /* 0x000000ff0b0073e9 */ /* 0x0005e200080000ff */
[----:B------:R-:W-:Y:S01]  /*1800*/  NOP ;  /* 0x0000000000007918 */ /* 0x000fe20000000000 */
.L_x_22:
[----:B------:R-:W-:Y:S01]  /*1810*/  UISETP.NE.AND UP0, UPT, UR10, 0x3, UPT ;  /* 0x000000030a00788c */ /* 0x000fe2000bf05270 */
[----:B------:R-:W-:Y:S01]  /*1820*/  VIADD R7, R7, 0x2 ;  /* 0x0000000207077836 */ /* 0x000fe20000000000 */
[----:B------:R-:W-:Y:S02]  /*1830*/  UIADD3 UR10, UPT, UPT, UR10, 0x1, URZ ;  /* 0x000000010a0a7890 */ /* 0x000fe4000fffe0ff */
[----:B------:R-:W-:Y:S02]  /*1840*/  UIADD3 UR17, UPT, UPT, UR17, -0x2, URZ ;  /* 0xfffffffe11117890 */ /* 0x000fe4000fffe0ff */
[----:B-1----:R-:W-:Y:S02]  /*1850*/  USEL UR15, UR10, URZ, UP0 ;  /* 0x000000ff0a0f7287 */ /* 0x002fe40008000000 */
[----:B------:R-:W-:Y:S02]  /*1860*/  UISETP.NE.AND UP0, UPT, UR17, -0x2, UPT ;  /* 0xfffffffe1100788c */ /* 0x000fe4000bf05270 */
[----:B------:R-:W-:Y:S02]  /*1870*/  UIADD3 UR16, UPT, UPT, UR16, 0x2, URZ ;  /* 0x0000000210107890 */ /* 0x000fe4000fffe0ff */
[----:B------:R-:W-:Y:S04]  /*1880*/  ISETP.NE.AND P0, PT, RZ, UR15, PT ;  /* 0x0000000fff007c0c */ /* 0x000fe8000bf05270 */
[----:B------:R-:W-:Y:S04]  /*1890*/  SEL R5, RZ, 0x1, P0 ;  /* 0x00000001ff057807 */ /* 0x000fe80000000000 */
[----:B------:R-:W-:Y:S01]  /*18a0*/  LOP3.LUT R4, R4, R5, RZ, 0x3c, !PT ;  /* 0x0000000504047212 */ /* 0x000fe200078e3cff */
[----:B------:R-:W-:Y:S06]  /*18b0*/  BRA.U UP0, `(.L_x_23) ;  /* 0xfffffff9001c7547 */ /* 0x000fec000b83ffff */
[----:B------:R-:W-:-:S13]  /*18c0*/  ISETP.NE.AND P0, PT, R3, UR18, PT ;  /* 0x0000001203007c0c */ /* 0x000fda000bf05270 */
[----:B--2---:R-:W-:Y:S05]  /*18d0*/  @!P0 EXIT ;  /* 0x000000000000894d */ /* 0x004fea0003800000 */
[----:B------:R-:W-:Y:S01]  /*18e0*/  UIADD3 UR18, UPT, UPT, UR18, 0x1, URZ ;  /* 0x0000000112127890 */ /* 0x000fe2000fffe0ff */
[----:B------:R-:W-:Y:S11]  /*18f0*/  BRA `(.L_x_24) ;  /* 0xfffffff400c87947 */ /* 0x000ff6000383ffff */
.L_x_11:
[----:B------:R-:W-:-:S13]  /*1900*/  ELECT P0, URZ, PT ;  /* 0x0000000000ff782f */ /* 0x000fda0003800000 */
[----:B------:R-:W-:Y:S05]  /*1910*/  @!P0 BRA `(.L_x_13) ;  /* 0x0000001400588947 */ /* 0x000fea0003800000 */
[----:B------:R-:W1:Y:S02]  /*1920*/  S2UR UR4, SR_CTAID.X ;  /* 0x00000000000479c3 */ /* 0x000e640000002500 */
[----:B-1----:R-:W-:-:S13]  /*1930*/  ISETP.LE.U32.AND P0, PT, R22, UR4, PT ;  /* 0x0000000416007c0c */ /* 0x002fda000bf03070 */
[----:B------:R-:W-:Y:S05]  /*1940*/  @P0 EXIT ;  /* 0x000000000000094d */ /* 0x000fea0003800000 */
[----:B------:R-:W1:Y:S01]  /*1950*/  S2R R0, SR_CgaCtaId ;  /* 0x0000000000007919 */ /* 0x000e620000008800 */
[----:B------:R-:W-:Y:S01]  /*1960*/  IMAD.U32 R5, RZ, RZ, UR4 ;  /* 0x00000004ff057e24 */ /* 0x000fe2000f8e00ff */
[----:B------:R-:W2:Y:S01]  /*1970*/  LDC.64 R8, c[0x0][0x348] ;  /* 0x0000d200ff087b82 */ /* 0x000ea20000000a00 */
[----:B------:R-:W-:-:S03]  /*1980*/  IMAD.MOV.U32 R10, RZ, RZ, 0x1 ;  /* 0x00000001ff0a7424 */ /* 0x000fc600078e00ff */
[----:B------:R-:W-:Y:S02]  /*1990*/  LOP3.LUT R3, RZ, R5, RZ, 0x33, !PT ;  /* 0x00000005ff037212 */ /* 0x000fe400078e33ff */
[----:B------:R-:W-:-:S03]  /*19a0*/  PRMT R4, R5, 0x7610, R4 ;  /* 0x0000761005047816 */ /* 0x000fc60000000004 */
[----:B------:R-:W-:Y:S01]  /*19b0*/  IMAD.IADD R2, R22, 0x1, R3 ;  /* 0x0000000116027824 */ /* 0x000fe200078e0203 */
[----:B------:R-:W-:-:S03]  /*19c0*/  MOV R3, 0x400 ;  /* 0x0000040000037802 */ /* 0x000fc60000000f00 */
[----:B------:R-:W-:-:S05]  /*19d0*/  IMAD.HI.U32 R2, R2, -0x193d4bb7, RZ ;  /* 0xe6c2b44902027827 */ /* 0x000fca00078e00ff */
[----:B------:R-:W-:-:S05]  /*19e0*/  SHF.R.U32.HI R2, RZ, 0x7, R2 ;  /* 0x00000007ff027819 */ /* 0x000fca0000011602 */
[----:B------:R-:W-:Y:S01]  /*19f0*/  IMAD.MOV R2, RZ, RZ, -R2 ;  /* 0x000000ffff027224 */ /* 0x000fe200078e0a02 */
[----:B-1----:R-:W-:-:S07]  /*1a00*/  LEA R0, R0, R3, 0x18 ;  /* 0x0000000300007211 */ /* 0x002fce00078ec0ff */
.L_x_37:
[----:B------:R-:W-:Y:S01]  /*1a10*/  SHF.R.U32.HI R16, RZ, 0x5, R5 ;  /* 0x00000005ff107819 */ /* 0x000fe20000011605 */
[----:B------:R-:W-:Y:S05]  /*1a20*/  YIELD ;  /* 0x0000000000007946 */ /* 0x000fea0003800000 */
[----:B------:R-:W-:Y:S01]  /*1a30*/  IMAD.HI.U32 R16, R16, 0x4a7904b, RZ ;  /* 0x04a7904b10107827 */ /* 0x000fe200078e00ff */
[----:B------:R-:W-:-:S03]  /*1a40*/  MOV R6, 0x1ae0 ;  /* 0x00001ae000067802 */ /* 0x000fc60000000f00 */
[C---:B------:R-:W-:Y:S01]  /*1a50*/  IMAD R35, R16.reuse, -0x10, R31 ;  /* 0xfffffff010237824 */ /* 0x040fe200078e021f */
[----:B------:R-:W-:-:S04]  /*1a60*/  PRMT R3, R16, 0x9910, RZ ;  /* 0x0000991010037816 */ /* 0x000fc800000000ff */
[----:B------:R-:W-:Y:S01]  /*1a70*/  VIMNMX.U32 R35, PT, PT, R35, 0x10, PT ;  /* 0x0000001023237848 */ /* 0x000fe20003fe0000 */
[----:B------:R-:W-:-:S04]  /*1a80*/  IMAD R3, R3, 0x6e0, RZ ;  /* 0x000006e003037824 */ /* 0x000fc800078e02ff */
[----:B------:R-:W-:-:S05]  /*1a90*/  IMAD.MOV R13, RZ, RZ, -R3 ;  /* 0x000000ffff0d7224 */ /* 0x000fca00078e0a03 */
[----:B------:R-:W-:-:S05]  /*1aa0*/  PRMT R13, R13, 0x7710, RZ ;  /* 0x000077100d0d7816 */ /* 0x000fca00000000ff */
[----:B------:R-:W-:-:S05]  /*1ab0*/  IMAD.IADD R13, R13, 0x1, R4 ;  /* 0x000000010d0d7824 */ /* 0x000fca00078e0204 */
[----:B-12---:R-:W-:Y:S02]  /*1ac0*/  LOP3.LUT R11, R13, 0xffff, RZ, 0xc0, !PT ;  /* 0x0000ffff0d0b7812 */ /* 0x006fe400078ec0ff */
[----:B--2---:R-:W-:Y:S05]  /*1ad0*/  CALL.REL.NOINC `($__internal_3_$__cuda_sm20_div_u16) ;  /* 0x0000003800707944 */ /* 0x004fea0003c00000 */
[----:B------:R-:W-:Y:S01]  /*1ae0*/  IMAD.U32 R3, R10, -0x80000000, RZ ;  /* 0x800000000a037824 */ /* 0x000fe200078e00ff */
[----:B------:R-:W-:Y:S01]  /*1af0*/  PRMT R35, R35, 0x9910, RZ ;  /* 0x0000991023237816 */ /* 0x000fe200000000ff */
[----:B------:R-:W-:Y:S01]  /*1b00*/  VIADD R26, R0, 0x31800 ;  /* 0x00031800001a7836 */ /* 0x000fe20000000000 */
[C---:B------:R-:W-:Y:S01]  /*1b10*/  PRMT R6, R36.reuse, 0x9910, RZ ;  /* 0x0000991024067816 */ /* 0x040fe200000000ff */
[----:B------:R-:W1:Y:S01]  /*1b20*/  SYNCS.PHASECHK.TRANS64.TRYWAIT P4, [R0+URZ+0x31820], R3 ;  /* 0x03182003000075a7 */ /* 0x000e6200080811ff */
[----:B------:R-:W-:Y:S01]  /*1b30*/  LOP3.LUT R11, R36, 0xffff, RZ, 0xc0, !PT ;  /* 0x0000ffff240b7812 */ /* 0x000fe200078ec0ff */
[----:B------:R-:W-:Y:S01]  /*1b40*/  VIADD R25, R0, 0x30000 ;  /* 0x0003000000197836 */ /* 0x000fe20000000000 */
[C---:B------:R-:W-:Y:S01]  /*1b50*/  IADD3 R36, P3, PT, R8.reuse, 0x40, RZ ;  /* 0x0000004008247810 */ /* 0x040fe20007f7e0ff */
[----:B------:R-:W-:Y:S01]  /*1b60*/  IMAD R6, R35, R6, RZ ;  /* 0x0000000623067224 */ /* 0x000fe200078e02ff */
[C---:B------:R-:W-:Y:S01]  /*1b70*/  IADD3 R32, P1, PT, R8.reuse, 0x140, RZ ;  /* 0x0000014008207810 */ /* 0x040fe20007f3e0ff */
[----:B------:R-:W-:Y:S01]  /*1b80*/  IMAD.MOV.U32 R23, RZ, RZ, 0xb580 ;  /* 0x0000b580ff177424 */ /* 0x000fe200078e00ff */
[C---:B------:R-:W-:Y:S01]  /*1b90*/  IADD3 R34, P2, PT, R8.reuse, 0xc0, RZ ;  /* 0x000000c008227810 */ /* 0x040fe20007f5e0ff */
[----:B------:R-:W-:Y:S01]  /*1ba0*/  IMAD.MOV R6, RZ, RZ, -R6 ;  /* 0x000000ffff067224 */ /* 0x000fe200078e0a06 */
[----:B------:R-:W-:Y:S01]  /*1bb0*/  IADD3 R28, P0, PT, R8, 0x1c0, RZ ;  /* 0x000001c0081c7810 */ /* 0x000fe20007f1e0ff */
[--C-:B------:R-:W-:Y:S01]  /*1bc0*/  IMAD.X R37, RZ, RZ, R9.reuse, P3 ;  /* 0x000000ffff257224 */ /* 0x100fe200018e0609 */
[----:B------:R-:W-:Y:S01]  /*1bd0*/  IADD3 R24, PT, PT, R0, 0x30800, RZ ;  /* 0x0003080000187810 */ /* 0x000fe20007ffe0ff */
[----:B------:R-:W-:Y:S01]  /*1be0*/  IMAD R11, R11, 0xe0, RZ ;  /* 0x000000e00b0b7824 */ /* 0x000fe200078e02ff */
[----:B------:R-:W-:Y:S01]  /*1bf0*/  PRMT R6, R6, 0x7710, RZ ;  /* 0x0000771006067816 */ /* 0x000fe200000000ff */
[----:B------:R-:W-:Y:S01]  /*1c00*/  IMAD.X R33, RZ, RZ, R9, P1 ;  /* 0x000000ffff217224 */ /* 0x000fe200008e0609 */
[----:B------:R-:W-:-:S02]  /*1c10*/  IADD3.X R35, PT, PT, RZ, R9, RZ, P2, !PT ;  /* 0x00000009ff237210 */ /* 0x000fc400017fe4ff */
[----:B------:R-:W-:Y:S02]  /*1c20*/  IADD3 R6, PT, PT, R13, R6, RZ ;  /* 0x000000060d067210 */ /* 0x000fe40007ffe0ff */
[----:B------:R-:W-:Y:S02]  /*1c30*/  IADD3.X R29, PT, PT, RZ, R9, RZ, P0, !PT ;  /* 0x00000009ff1d7210 */ /* 0x000fe400007fe4ff */
[----:B------:R-:W-:Y:S01]  /*1c40*/  LOP3.LUT R7, R6, 0xffff, RZ, 0xc0, !PT ;  /* 0x0000ffff06077812 */ /* 0x000fe200078ec0ff */
[----:B------:R-:W-:-:S04]  /*1c50*/  VIADD R6, R0, 0x14000 ;  /* 0x0001400000067836 */ /* 0x000fc80000000000 */
[----:B------:R-:W-:Y:S01]  /*1c60*/  IMAD R12, R16, 0x10, R7 ;  /* 0x00000010100c7824 */ /* 0x000fe200078e0207 */
[----:B------:R-:W-:Y:S01]  /*1c70*/  IADD3 R7, PT, PT, R0, 0x4000, RZ ;  /* 0x0000400000077810 */ /* 0x000fe20007ffe0ff */
[----:B-1----:R-:W-:Y:S06]  /*1c80*/  @!P4 BRA `(.L_x_25) ;  /* 0x000000300078c947 */ /* 0x002fec0003800000 */
.L_x_75:
[----:B------:R-:W-:Y:S01]  /*1c90*/  IMAD.SHL.U32 R12, R12, 0x80, RZ ;  /* 0x000000800c0c7824 */ /* 0x000fe200078e00ff */
[----:B------:R-:W-:Y:S01]  /*1ca0*/  R2UR UR13, R26 ;  /* 0x000000001a0d72ca */ /* 0x000fe200000e0000 */
[----:B------:R-:W-:Y:S01]  /*1cb0*/  UMOV UR14, URZ ;  /* 0x000000ff000e7c82 */ /* 0x000fe20008000000 */
[----:B------:R-:W-:Y:S01]  /*1cc0*/  R2UR UR28, R36 ;  /* 0x00000000241c72ca */ /* 0x000fe200000e0000 */
[----:B------:R-:W-:Y:S01]  /*1cd0*/  UMOV UR20, 0x0 ;  /* 0x0000000000147882 */ /* 0x000fe20000000000 */
[----:B------:R-:W-:Y:S01]  /*1ce0*/  R2UR UR29, R37 ;  /* 0x00000000251d72ca */ /* 0x000fe200000e0000 */
[----:B------:R-:W-:Y:S01]  /*1cf0*/  UMOV UR21, 0x10000000 ;  /* 0x1000000000157882 */ /* 0x000fe20000000000 */
[----:B------:R-:W-:Y:S01]  /*1d00*/  R2UR UR12, R7 ;  /* 0x00000000070c72ca */ /* 0x000fe200000e0000 */
[----:B------:R-:W-:Y:S01]  /*1d10*/  UMOV UR11, URZ ;  /* 0x000000ff000b7c82 */ /* 0x000fe20008000000 */
[----:B------:R-:W-:Y:S01]  /*1d20*/  R2UR UR15, R12 ;  /* 0x000000000c0f72ca */ /* 0x000fe200000e0000 */
[----:B------:R-:W-:Y:S01]  /*1d30*/  UMOV UR18, UR14 ;  /* 0x0000000e00127c82 */ /* 0x000fe20008000000 */
        /* <DEDUP_REMOVED lines=9> */
[----:B------:R-:W-:Y:S01]  /*1dd0*/  VIADD R22, R0, 0x8000 ;  /* 0x0000800000167836 */ /* 0x000fe20000000000 */
[----:B------:R-:W-:Y:S01]  /*1de0*/  R2UR UR25, R33 ;  /* 0x00000000211972ca */ /* 0x000fe200000e0000 */
[----:B------:R2:W-:Y:S01]  /*1df0*/  UTMALDG.2D [UR12], [UR28], desc[UR20] ;  /* 0x0000140c1c0075b4 */ /* 0x0005e20008009000 */
[----:B------:R-:W-:Y:S01]  /*1e00*/  R2UR UR8, R25 ;  /* 0x00000000190872ca */ /* 0x000fe200000e0000 */
[----:B------:R-:W-:Y:S01]  /*1e10*/  UMOV UR10, UR15 ;  /* 0x0000000f000a7c82 */ /* 0x000fe20008000000 */
[----:B------:R-:W-:Y:S01]  /*1e20*/  R2UR UR22, R28 ;  /* 0x000000001c1672ca */ /* 0x000fe200000e0000 */
[----:B------:R-:W-:Y:S01]  /*1e30*/  VIADD R21, R0, 0x31808 ;  /* 0x0003180800157836 */ /* 0x000fe20000000000 */
[----:B------:R-:W-:Y:S01]  /*1e40*/  R2UR UR23, R29 ;  /* 0x000000001d1772ca */ /* 0x000fe200000e0000 */
[----:B------:R-:W-:Y:S01]  /*1e50*/  UMOV UR6, UR19 ;  /* 0x0000001300067c82 */ /* 0x000fe20008000000 */
[----:B------:R-:W-:Y:S01]  /*1e60*/  R2UR UR4, R24 ;  /* 0x00000000180472ca */ /* 0x000fe200000e0000 */
[----:B------:R2:W-:Y:S01]  /*1e70*/  UTMALDG.2D [UR16], [UR26], desc[UR20] ;  /* 0x000014101a0075b4 */ /* 0x0005e20008009000 */
[----:B------:R-:W-:-:S05]  /*1e80*/  VIADD R20, R0, 0x1b000 ;  /* 0x0001b00000147836 */ /* 0x000fca0000000000 */
[----:B------:R2:W-:Y:S06]  /*1e90*/  UTMALDG.2D [UR8], [UR24], desc[UR20] ;  /* 0x00001408180075b4 */ /* 0x0005ec0008009000 */
[----:B------:R2:W-:Y:S01]  /*1ea0*/  UTMALDG.2D [UR4], [UR22], desc[UR20] ;  /* 0x00001404160075b4 */ /* 0x0005e20008009000 */
[----:B------:R2:W-:Y:S01]  /*1eb0*/  SYNCS.ARRIVE.TRANS64 RZ, [R0+URZ+0x31800], R23 ;  /* 0x0318001700ff79a7 */ /* 0x0005e200080000ff */
[----:B------:R-:W3:Y:S02]  /*1ec0*/  SYNCS.PHASECHK.TRANS64.TRYWAIT P0, [R0+URZ+0x31828], R3 ;  /* 0x03182803000075a7 */ /* 0x000ee400080011ff */
[----:B--23--:R-:W-:Y:S05]  /*1ed0*/  @!P0 BRA `(.L_x_26) ;  /* 0x0000003000008947 */ /* 0x00cfea0003800000 */
.L_x_77:
[----:B------:R-:W-:Y:S01]  /*1ee0*/  R2UR UR9, R21 ;  /* 0x00000000150972ca */ /* 0x000fe200000e0000 */
[----:B------:R-:W-:Y:S01]  /*1ef0*/  IMAD.MOV.U32 R19, RZ, RZ, 0xb000 ;  /* 0x0000b000ff137424 */ /* 0x000fe200078e00ff */
[----:B------:R-:W-:Y:S01]  /*1f00*/  R2UR UR16, R36 ;  /* 0x00000000241072ca */ /* 0x000fe200000e0000 */
[----:B------:R-:W-:Y:S01]  /*1f10*/  UMOV UR14, 0x0 ;  /* 0x00000000000e7882 */ /* 0x000fe20000000000 */
[----:B------:R-:W-:Y:S01]  /*1f20*/  R2UR UR17, R37 ;  /* 0x00000000251172ca */ /* 0x000fe200000e0000 */
[----:B------:R-:W-:Y:S01]  /*1f30*/  UMOV UR15, 0x10000000 ;  /* 0x10000000000f7882 */ /* 0x000fe20000000000 */
[----:B------:R-:W-:Y:S01]  /*1f40*/  R2UR UR11, R12 ;  /* 0x000000000c0b72ca */ /* 0x000fe200000e0000 */
[----:B------:R-:W-:Y:S01]  /*1f50*/  UMOV UR10, 0x80 ;  /* 0x00000080000a7882 */ /* 0x000fe20000000000 */
[----:B------:R-:W-:Y:S01]  /*1f60*/  R2UR UR8, R22 ;  /* 0x00000000160872ca */ /* 0x000fe200000e0000 */
[----:B------:R-:W-:Y:S01]  /*1f70*/  UMOV UR6, 0x80 ;  /* 0x0000008000067882 */ /* 0x000fe20000000000 */
[----:B------:R-:W-:Y:S01]  /*1f80*/  R2UR UR12, R34 ;  /* 0x00000000220c72ca */ /* 0x000fe200000e0000 */
[C---:B------:R-:W-:Y:S01]  /*1f90*/  VIADD R18, R0.reuse, 0xc000 ;  /* 0x0000c00000127836 */ /* 0x040fe20000000000 */
[----:B------:R-:W-:Y:S01]  /*1fa0*/  R2UR UR13, R35 ;  /* 0x00000000230d72ca */ /* 0x000fe200000e0000 */
[----:B------:R-:W-:Y:S01]  /*1fb0*/  UMOV UR5, UR9 ;  /* 0x0000000900057c82 */ /* 0x000fe20008000000 */
[----:B------:R-:W-:Y:S01]  /*1fc0*/  R2UR UR7, R11 ;  /* 0x000000000b0772ca */ /* 0x000fe200000e0000 */
[----:B------:R-:W-:Y:S01]  /*1fd0*/  VIADD R17, R0, 0x31810 ;  /* 0x0003181000117836 */ /* 0x000fe20000000000 */
[----:B------:R-:W-:Y:S01]  /*1fe0*/  R2UR UR4, R20 ;  /* 0x00000000140472ca */ /* 0x000fe200000e0000 */
[----:B------:R-:W-:-:S04]  /*1ff0*/  VIADD R16, R0, 0x22000 ;  /* 0x0002200000107836 */ /* 0x000fc80000000000 */
[----:B------:R2:W-:Y:S08]  /*2000*/  UTMALDG.2D [UR8], [UR16], desc[UR14] ;  /* 0x00000e08100075b4 */ /* 0x0005f00008009000 */
[----:B------:R2:W-:Y:S01]  /*2010*/  UTMALDG.2D [UR4], [UR12], desc[UR14] ;  /* 0x00000e040c0075b4 */ /* 0x0005e20008009000 */
[----:B------:R2:W-:Y:S01]  /*2020*/  SYNCS.ARRIVE.TRANS64 RZ, [R0+URZ+0x31808], R19 ;  /* 0x0318081300ff79a7 */ /* 0x0005e200080000ff */
[----:B------:R-:W3:Y:S02]  /*2030*/  SYNCS.PHASECHK.TRANS64.TRYWAIT P0, [R0+URZ+0x31830], R3 ;  /* 0x03183003000075a7 */ /* 0x000ee400080011ff */
[----:B--23--:R-:W-:Y:S05]  /*2040*/  @!P0 BRA `(.L_x_27) ;  /* 0x0000002c00c08947 */ /* 0x00cfea0003800000 */
.L_x_79:
        /* <DEDUP_REMOVED lines=9> */
[----:B-1----:R-:W-:Y:S01]  /*20e0*/  VIADD R15, R0, 0x10000 ;  /* 0x00010000000f7836 */ /* 0x002fe20000000000 */
[----:B------:R-:W-:Y:S01]  /*20f0*/  R2UR UR12, R34 ;  /* 0x00000000220c72ca */ /* 0x000fe200000e0000 */
[C---:B------:R-:W-:Y:S01]  /*2100*/  VIADD R14, R0.reuse, 0x31818 ;  /* 0x00031818000e7836 */ /* 0x040fe20000000000 */
[----:B------:R-:W-:Y:S01]  /*2110*/  R2UR UR13, R35 ;  /* 0x00000000230d72ca */ /* 0x000fe200000e0000 */
[----:B------:R-:W-:Y:S01]  /*2120*/  UMOV UR5, UR9 ;  /* 0x0000000900057c82 */ /* 0x000fe20008000000 */
[----:B------:R-:W-:Y:S01]  /*2130*/  R2UR UR7, R11 ;  /* 0x000000000b0772ca */ /* 0x000fe200000e0000 */
[----:B------:R-:W-:Y:S01]  /*2140*/  VIADD R13, R0, 0x29000 ;  /* 0x00029000000d7836 */ /* 0x000fe20000000000 */
[----:B------:R-:W-:-:S05]  /*2150*/  R2UR UR4, R16 ;  /* 0x00000000100472ca */ /* 0x000fca00000e0000 */
[----:B------:R1:W-:Y:S08]  /*2160*/  UTMALDG.2D [UR8], [UR16], desc[UR14] ;  /* 0x00000e08100075b4 */ /* 0x0003f00008009000 */
[----:B------:R1:W-:Y:S01]  /*2170*/  UTMALDG.2D [UR4], [UR12], desc[UR14] ;  /* 0x00000e040c0075b4 */ /* 0x0003e20008009000 */
[----:B------:R1:W-:Y:S01]  /*2180*/  SYNCS.ARRIVE.TRANS64 RZ, [R0+URZ+0x31810], R19 ;  /* 0x0318101300ff79a7 */ /* 0x0003e200080000ff */
[----:B------:R-:W2:Y:S02]  /*2190*/  SYNCS.PHASECHK.TRANS64.TRYWAIT P0, [R0+URZ+0x31838], R3 ;  /* 0x03183803000075a7 */ /* 0x000ea400080011ff */
[----:B-12---:R-:W-:Y:S05]  /*21a0*/  @!P0 BRA `(.L_x_28) ;  /* 0x0000002c00848947 */ /* 0x006fea0003800000 */
.L_x_81:
        /* <DEDUP_REMOVED lines=8> */
[----:B------:R-:W-:Y:S02]  /*2230*/  R2UR UR8, R15 ;  /* 0x000000000f0872ca */ /* 0x000fe400000e0000 */
[----:B------:R-:W-:-:S02]  /*2240*/  R2UR UR12, R34 ;  /* 0x00000000220c72ca */ /* 0x000fc400000e0000 */
[----:B------:R-:W-:Y:S01]  /*2250*/  R2UR UR13, R35 ;  /* 0x00000000230d72ca */ /* 0x000fe200000e0000 */
[----:B------:R-:W-:Y:S01]  /*2260*/  UMOV UR5, UR9 ;  /* 0x0000000900057c82 */ /* 0x000fe20008000000 */
[----:B------:R-:W-:Y:S02]  /*2270*/  R2UR UR7, R11 ;  /* 0x000000000b0772ca */ /* 0x000fe400000e0000 */
[----:B------:R-:W-:Y:S02]  /*2280*/  R2UR UR4, R13 ;  /* 0x000000000d0472ca */ /* 0x000fe400000e0000 */
[----:B------:R-:W-:-:S03]  /*2290*/  LOP3.LUT R10, R10, 0x1, RZ, 0x3c, !PT ;  /* 0x000000010a0a7812 */ /* 0x000fc600078e3cff */
[----:B------:R2:W-:Y:S02]  /*22a0*/  UTMALDG.2D [UR8], [UR16], desc[UR14] ;  /* 0x00000e08100075b4 */ /* 0x0005e40008009000 */
[----:B------:R-:W-:-:S06]  /*22b0*/  IMAD.U32 R27, R10, -0x80000000, RZ ;  /* 0x800000000a1b7824 */ /* 0x000fcc00078e00ff */
[----:B------:R2:W-:Y:S01]  /*22c0*/  UTMALDG.2D [UR4], [UR12], desc[UR14] ;  /* 0x00000e040c0075b4 */ /* 0x0005e20008009000 */
[----:B------:R2:W-:Y:S01]  /*22d0*/  SYNCS.ARRIVE.TRANS64 RZ, [R0+URZ+0x31818], R19 ;  /* 0x0318181300ff79a7 */ /* 0x0005e200080000ff */
[----:B------:R-:W3:Y:S02]  /*22e0*/  SYNCS.PHASECHK.TRANS64.TRYWAIT P0, [R0+URZ+0x31820], R27 ;  /* 0x0318201b000075a7 */ /* 0x000ee400080011ff */
[----:B--23--:R-:W-:Y:S05]  /*22f0*/  @!P0 BRA `(.L_x_29) ;  /* 0x0000002c004c8947 */ /* 0x00cfea0003800000 */
.L_x_83:
        /* <DEDUP_REMOVED lines=13> */
[----:B------:R-:W-:Y:S01]  /*23d0*/  UMOV UR13, UR17 ;  /* 0x00000011000d7c82 */ /* 0x000fe20008000000 */
[----:B------:R-:W-:Y:S01]  /*23e0*/  R2UR UR12, R6 ;  /* 0x00000000060c72ca */ /* 0x000fe200000e0000 */
[----:B------:R-:W-:Y:S01]  /*23f0*/  UMOV UR9, UR17 ;  /* 0x0000001100097c82 */ /* 0x000fe20008000000 */
[----:B------:R-:W-:Y:S01]  /*2400*/  R2UR UR15, R11 ;  /* 0x000000000b0f72ca */ /* 0x000fe200000e0000 */
[----:B------:R-:W-:Y:S01]  /*2410*/  UMOV UR5, UR17 ;  /* 0x0000001100057c82 */ /* 0x000fe20008000000 */
[----:B------:R-:W-:-:S02]  /*2420*/  R2UR UR22, R32 ;  /* 0x00000000201672ca */ /* 0x000fc400000e0000 */
[----:B------:R-:W-:Y:S01]  /*2430*/  R2UR UR23, R33 ;  /* 0x00000000211772ca */ /* 0x000fe200000e0000 */
[----:B------:R2:W-:Y:S01]  /*2440*/  UTMALDG.2D [UR16], [UR28], desc[UR24] ;  /* 0x000018101c0075b4 */ /* 0x0005e20008009000 */
[----:B------:R-:W-:Y:S01]  /*2450*/  R2UR UR8, R25 ;  /* 0x00000000190872ca */ /* 0x000fe200000e0000 */
[----:B------:R-:W-:Y:S01]  /*2460*/  UMOV UR10, UR19 ;  /* 0x00000013000a7c82 */ /* 0x000fe20008000000 */
[----:B------:R-:W-:Y:S02]  /*2470*/  R2UR UR20, R28 ;  /* 0x000000001c1472ca */ /* 0x000fe400000e0000 */
[----:B------:R-:W-:Y:S02]  /*2480*/  R2UR UR21, R29 ;  /* 0x000000001d1572ca */ /* 0x000fe400000e0000 */
[----:B------:R-:W-:Y:S01]  /*2490*/  R2UR UR4, R24 ;  /* 0x00000000180472ca */ /* 0x000fe200000e0000 */
[----:B------:R2:W-:Y:S01]  /*24a0*/  UTMALDG.2D [UR12], [UR26], desc[UR24] ;  /* 0x0000180c1a0075b4 */ /* 0x0005e20008009000 */
[----:B------:R-:W-:-:S05]  /*24b0*/  UMOV UR6, UR15 ;  /* 0x0000000f00067c82 */ /* 0x000fca0008000000 */
[----:B------:R2:W-:Y:S06]  /*24c0*/  UTMALDG.2D [UR8], [UR22], desc[UR24] ;  /* 0x00001808160075b4 */ /* 0x0005ec0008009000 */
[----:B------:R2:W-:Y:S01]  /*24d0*/  UTMALDG.2D [UR4], [UR20], desc[UR24] ;  /* 0x00001804140075b4 */ /* 0x0005e20008009000 */
[----:B------:R2:W-:Y:S01]  /*24e0*/  SYNCS.ARRIVE.TRANS64 RZ, [R0+URZ+0x31800], R23 ;  /* 0x0318001700ff79a7 */ /* 0x0005e200080000ff */
[----:B------:R-:W3:Y:S02]  /*24f0*/  SYNCS.PHASECHK.TRANS64.TRYWAIT P0, [R0+URZ+0x31828], R27 ;  /* 0x0318281b000075a7 */ /* 0x000ee400080011ff */
[----:B--23--:R-:W-:Y:S05]  /*2500*/  @!P0 BRA `(.L_x_30) ;  /* 0x0000002800e48947 */ /* 0x00cfea0003800000 */
.L_x_85:
        /* <DEDUP_REMOVED lines=13> */
[----:B------:R-:W-:-:S05]  /*25e0*/  R2UR UR7, R11 ;  /* 0x000000000b0772ca */ /* 0x000fca00000e0000 */
[----:B------:R2:W-:Y:S08]  /*25f0*/  UTMALDG.2D [UR8], [UR16], desc[UR14] ;  /* 0x00000e08100075b4 */ /* 0x0005f00008009000 */
[----:B------:R2:W-:Y:S01]  /*2600*/  UTMALDG.2D [UR4], [UR12], desc[UR14] ;  /* 0x00000e040c0075b4 */ /* 0x0005e20008009000 */
[----:B------:R2:W-:Y:S01]  /*2610*/  SYNCS.ARRIVE.TRANS64 RZ, [R0+URZ+0x31808], R19 ;  /* 0x0318081300ff79a7 */ /* 0x0005e200080000ff */
[----:B------:R-:W3:Y:S02]  /*2620*/  SYNCS.PHASECHK.TRANS64.TRYWAIT P0, [R0+URZ+0x31830], R27 ;  /* 0x0318301b000075a7 */ /* 0x000ee400080011ff */
[----:B--23--:R-:W-:Y:S05]  /*2630*/  @!P0 BRA `(.L_x_31) ;  /* 0x0000002800b48947 */ /* 0x00cfea0003800000 */
.L_x_87:
        /* <DEDUP_REMOVED lines=19> */
.L_x_89:
        /* <DEDUP_REMOVED lines=19> */
.L_x_91:
        /* <DEDUP_REMOVED lines=33> */
.L_x_93:
        /* <DEDUP_REMOVED lines=17> */
[----:B------:R-:W4:Y:S02]  /*2bc0*/  SYNCS.PHASECHK.TRANS64.TRYWAIT P0, [R0+URZ+0x31830], R3 ;  /* 0x03183003000075a7 */ /* 0x000f2400080011ff */
[----:B---34-:R-:W-:Y:S05]  /*2bd0*/  @!P0 BRA `(.L_x_35) ;  /* 0x0000002400bc8947 */ /* 0x018fea0003800000 */
.L_x_95:
        /* <DEDUP_REMOVED lines=19> */
.L_x_97:
[----:B------:R-:W-:Y:S01]  /*2d10*/  VIADD R2, R2, 0x1 ;  /* 0x0000000102027836 */ /* 0x000fe20000000000 */
        /* <DEDUP_REMOVED lines=14> */
[----:B------:R-:W-:-:S03]  /*2e00*/  ISETP.NE.AND P0, PT, R2, 0x1, PT ;  /* 0x000000010200780c */ /* 0x000fc60003f05270 */
[----:B------:R3:W-:Y:S08]  /*2e10*/  UTMALDG.2D [UR8], [UR16], desc[UR14] ;  /* 0x00000e08100075b4 */ /* 0x0007f00008009000 */
[----:B------:R3:W-:Y:S01]  /*2e20*/  UTMALDG.2D [UR4], [UR12], desc[UR14] ;  /* 0x00000e040c0075b4 */ /* 0x0007e20008009000 */
[----:B------:R3:W-:Y:S02]  /*2e30*/  SYNCS.ARRIVE.TRANS64 RZ, [R0+URZ+0x31818], R19 ;  /* 0x0318181300ff79a7 */ /* 0x0007e400080000ff */
[----:B---3--:R-:W-:Y:S05]  /*2e40*/  @!P0 EXIT ;  /* 0x000000000000894d */ /* 0x008fea0003800000 */
[----:B------:R-:W-:Y:S02]  /*2e50*/  IADD3 R4, PT, PT, R4, 0x8e, RZ ;  /* 0x0000008e04047810 */ /* 0x000fe40007ffe0ff */
[----:B------:R-:W-:Y:S01]  /*2e60*/  IADD3 R5, PT, PT, R5, 0x8e, RZ ;  /* 0x0000008e05057810 */ /* 0x000fe20007ffe0ff */
[----:B------:R-:W-:Y:S06]  /*2e70*/  BRA `(.L_x_37) ;  /* 0xffffffe800e47947 */ /* 0x000fec000383ffff */
.L_x_13:
[----:B------:R-:W-:-:S04]  /*2e80*/  LOP3.LUT R0, R3, 0xfffffffc, RZ, 0xc0, !PT ;  /* 0xfffffffc03007812 */ /* 0x000fc800078ec0ff */
[----:B------:R-:W-:-:S13]  /*2e90*/  ISETP.NE.AND P0, PT, R0, 0x4, PT ;  /* 0x000000040000780c */ /* 0x000fda0003f05270 */
[----:B-1----:R-:W-:Y:S05]  /*2ea0*/  @P0 EXIT ;  /* 0x000000000000094d */ /* 0x002fea0003800000 */
[----:B------:R-:W1:Y:S01]  /*2eb0*/  S2R R0, SR_CgaCtaId ;  /* 0x0000000000007919 */ /* 0x000e620000008800 */
[----:B------:R-:W-:-:S04]  /*2ec0*/  MOV R5, 0x400 ;  /* 0x0000040000057802 */ /* 0x000fc80000000f00 */
[----:B-1----:R-:W-:-:S05]  /*2ed0*/  LEA R0, R0, R5, 0x18 ;  /* 0x0000000500007211 */ /* 0x002fca00078ec0ff */
[----:B------:R-:W1:Y:S02]  /*2ee0*/  LDS R2, [R0+0x31880] ;  /* 0x0318800000027984 */ /* 0x000e640000000800 */
[----:B-1----:R-:W-:-:S13]  /*2ef0*/  ISETP.NE.AND P0, PT, R2, RZ, PT ;  /* 0x000000ff0200720c */ /* 0x002fda0003f05270 */
[----:B------:R-:W-:Y:S05]  /*2f00*/  @!P0 BRA `(.L_x_38) ;  /* 0x0000000000048947 */ /* 0x000fea0003800000 */
[----:B------:R-:W-:Y:S05]  /*2f10*/  BPT.TRAP 0x1 ;  /* 0x000000040000795c */ /* 0x000fea0000300000 */
.L_x_38:
[----:B------:R-:W1:Y:S01]  /*2f20*/  S2UR UR4, SR_CTAID.X ;  /* 0x00000000000479c3 */ /* 0x000e620000002500 */
[----:B------:R-:W-:Y:S02]  /*2f30*/  IADD3 R3, PT, PT, R3, -0x4, RZ ;  /* 0xfffffffc03037810 */ /* 0x000fe40007ffe0ff */
[----:B-1----:R-:W-:-:S13]  /*2f40*/  ISETP.LE.U32.AND P0, PT, R22, UR4, PT ;  /* 0x0000000416007c0c */ /* 0x002fda000bf03070 */
[----:B------:R-:W-:Y:S05]  /*2f50*/  @P0 BRA `(.L_x_39) ;  /* 0x0000001800d00947 */ /* 0x000fea0003800000 */
[----:B------:R-:W-:Y:S01]  /*2f60*/  IMAD.U32 R29, RZ, RZ, UR4 ;  /* 0x00000004ff1d7e24 */ /* 0x000fe2000f8e00ff */
[----:B------:R-:W-:Y:S01]  /*2f70*/  MOV R20, 0xffffffff ;  /* 0xffffffff00147802 */ /* 0x000fe20000000f00 */
[----:B------:R-:W-:Y:S02]  /*2f80*/  IMAD.SHL.U32 R2, R21, 0x4, RZ ;  /* 0x0000000415027824 */ /* 0x000fe400078e00ff */
[----:B------:R-:W-:Y:S01]  /*2f90*/  IMAD.SHL.U32 R30, R3, 0x800, RZ ;  /* 0x00000800031e7824 */ /* 0x000fe200078e00ff */
[----:B------:R-:W-:Y:S01]  /*2fa0*/  LOP3.LUT R5, RZ, R29, RZ, 0x33, !PT ;  /* 0x0000001dff057212 */ /* 0x000fe200078e33ff */
[C---:B------:R-:W-:Y:S01]  /*2fb0*/  VIADD R26, R2.reuse, 0x1 ;  /* 0x00000001021a7836 */ /* 0x040fe20000000000 */
[----:B------:R-:W-:Y:S01]  /*2fc0*/  SHF.R.U32.HI R28, RZ, 0x3, R2 ;  /* 0x00000003ff1c7819 */ /* 0x000fe20000011602 */
[C---:B------:R-:W-:Y:S01]  /*2fd0*/  VIADD R4, R2.reuse, 0x2 ;  /* 0x0000000202047836 */ /* 0x040fe20000000000 */
[----:B------:R-:W-:Y:S01]  /*2fe0*/  IADD3 R24, PT, PT, R2, 0x3, RZ ;  /* 0x0000000302187810 */ /* 0x000fe20007ffe0ff */
[----:B------:R-:W-:Y:S01]  /*2ff0*/  IMAD.IADD R22, R22, 0x1, R5 ;  /* 0x0000000116167824 */ /* 0x000fe200078e0205 */
[----:B------:R-:W-:Y:S01]  /*3000*/  LOP3.LUT R5, R28, 0x3, RZ, 0xc0, !PT ;  /* 0x000000031c057812 */ /* 0x000fe200078ec0ff */
[----:B------:R-:W-:Y:S01]  /*3010*/  IMAD.MOV.U32 R21, RZ, RZ, RZ ;  /* 0x000000ffff157224 */ /* 0x000fe200078e00ff */
[----:B------:R-:W-:Y:S01]  /*3020*/  PRMT R23, R29, 0x7610, R23 ;  /* 0x000076101d177816 */ /* 0x000fe20000000017 */
[----:B------:R-:W-:Y:S01]  /*3030*/  IMAD.HI.U32 R22, R22, -0x193d4bb7, RZ ;  /* 0xe6c2b44916167827 */ /* 0x000fe200078e00ff */
[----:B------:R-:W-:-:S02]  /*3040*/  LOP3.LUT R26, R5, 0x5, R26, 0x78, !PT ;  /* 0x00000005051a7812 */ /* 0x000fc400078e781a */
[C---:B------:R-:W-:Y:S02]  /*3050*/  LOP3.LUT R25, R5.reuse, 0x6, R4, 0x78, !PT ;  /* 0x0000000605197812 */ /* 0x040fe400078e7804 */
[----:B------:R-:W-:Y:S02]  /*3060*/  SHF.R.U32.HI R22, RZ, 0x7, R22 ;  /* 0x00000007ff167819 */ /* 0x000fe40000011616 */
[C---:B------:R-:W-:Y:S02]  /*3070*/  LOP3.LUT R27, R5.reuse, 0x4, R2, 0xf8, !PT ;  /* 0x00000004051b7812 */ /* 0x040fe400078ef802 */
[----:B------:R-:W-:Y:S01]  /*3080*/  LOP3.LUT R24, R5, 0x7, R24, 0x78, !PT ;  /* 0x0000000705187812 */ /* 0x000fe200078e7818 */
[----:B------:R-:W-:-:S07]  /*3090*/  IMAD.MOV R22, RZ, RZ, -R22 ;  /* 0x000000ffff167224 */ /* 0x000fce00078e0a16 */
.L_x_62:
[----:B------:R-:W-:Y:S01]  /*30a0*/  VIADD R20, R20, 0x1 ;  /* 0x0000000114147836 */ /* 0x000fe20000000000 */
[----:B------:R-:W-:Y:S05]  /*30b0*/  YIELD ;  /* 0x0000000000007946 */ /* 0x000fea0003800000 */
[----:B--2---:R-:W-:Y:S01]  /*30c0*/  IMAD.SHL.U32 R7, R20, 0x8, RZ ;  /* 0x0000000814077824 */ /* 0x004fe200078e00ff */
[----:B------:R-:W-:Y:S01]  /*30d0*/  SHF.R.U32.HI R5, RZ, 0x1, R20 ;  /* 0x00000001ff057819 */ /* 0x000fe20000011614 */
[----:B------:R-:W-:Y:S01]  /*30e0*/  VIADD R22, R22, 0x1 ;  /* 0x0000000116167836 */ /* 0x000fe20000000000 */
[----:B------:R-:W-:Y:S02]  /*30f0*/  SHF.R.U32.HI R40, RZ, 0x5, R29 ;  /* 0x00000005ff287819 */ /* 0x000fe4000001161d */
[----:B------:R-:W-:-:S02]  /*3100*/  LOP3.LUT R7, R7, 0x8, RZ, 0xc0, !PT ;  /* 0x0000000807077812 */ /* 0x000fc400078ec0ff */
[----:B------:R-:W-:Y:S01]  /*3110*/  LOP3.LUT R5, R5, 0x1, RZ, 0xc0, !PT ;  /* 0x0000000105057812 */ /* 0x000fe200078ec0ff */
[----:B------:R-:W-:Y:S01]  /*3120*/  IMAD.HI.U32 R40, R40, 0x4a7904b, RZ ;  /* 0x04a7904b28287827 */ /* 0x000fe200078e00ff */
[----:B------:R-:W-:Y:S02]  /*3130*/  ISETP.NE.AND P1, PT, R3, RZ, PT ;  /* 0x000000ff0300720c */ /* 0x000fe40003f25270 */
[----:B------:R-:W-:Y:S01]  /*3140*/  SHF.L.U32 R5, R5, 0x1f, RZ ;  /* 0x0000001f05057819 */ /* 0x000fe200000006ff */
[----:B------:R-:W-:Y:S01]  /*3150*/  IMAD.IADD R2, R0, 0x1, R7 ;  /* 0x0000000100027824 */ /* 0x000fe200078e0207 */
[C---:B------:R-:W-:Y:S01]  /*3160*/  PRMT R4, R40.reuse, 0x9910, RZ ;  /* 0x0000991028047816 */ /* 0x040fe200000000ff */
[----:B------:R-:W-:Y:S01]  /*3170*/  IMAD R35, R40, -0x10, R31 ;  /* 0xfffffff028237824 */ /* 0x000fe200078e021f */
[----:B------:R-:W-:Y:S01]  /*3180*/  ISETP.NE.AND P0, PT, R22, 0x1, PT ;  /* 0x000000011600780c */ /* 0x000fe20003f05270 */
[----:B------:R-:W1:Y:S02]  /*3190*/  SYNCS.PHASECHK.TRANS64.TRYWAIT P2, [R2+URZ+0x31860], R5 ;  /* 0x03186005020075a7 */ /* 0x000e6400080411ff */
[----:B------:R-:W-:-:S05]  /*31a0*/  IMAD R4, R4, 0x6e0, RZ ;  /* 0x000006e004047824 */ /* 0x000fca00078e02ff */
[----:B------:R-:W-:-:S04]  /*31b0*/  IADD3 R38, PT, PT, RZ, -R4, RZ ;  /* 0x80000004ff267210 */ /* 0x000fc80007ffe0ff */
[----:B------:R-:W-:Y:S01]  /*31c0*/  PRMT R38, R38, 0x7710, RZ ;  /* 0x0000771026267816 */ /* 0x000fe200000000ff */
[----:B-1----:R-:W-:Y:S06]  /*31d0*/  @!P2 BRA `(.L_x_40) ;  /* 0x000000200074a947 */ /* 0x002fec0003800000 */
.L_x_99:
[----:B------:R-:W-:Y:S01]  /*31e0*/  NOP ;  /* 0x0000000000007918 */ /* 0x000fe20000000000 */
[----:B------:R-:W-:Y:S01]  /*31f0*/  LOP3.LUT R4, R20, 0x1, RZ, 0xc0, !PT ;  /* 0x0000000114047812 */ /* 0x000fe200078ec0ff */
[----:B------:R-:W-:Y:S01]  /*3200*/  IMAD.IADD R38, R38, 0x1, R23 ;  /* 0x0000000126267824 */ /* 0x000fe200078e0217 */
[----:B------:R-:W-:Y:S01]  /*3210*/  VIMNMX.U32 R35, PT, PT, R35, 0x10, PT ;  /* 0x0000001023237848 */ /* 0x000fe20003fe0000 */
[----:B------:R-:W-:Y:S06]  /*3220*/  @P1 BRA `(.L_x_41) ;  /* 0x0000000000041947 */ /* 0x000fec0003800000 */
[----:B------:R-:W-:-:S04]  /*3230*/  DEPBAR.LE SB0, 0x1 ;  /* 0x000080400000791a */ /* 0x000fc80000000000 */
.L_x_41:
[----:B------:R-:W-:Y:S02]  /*3240*/  LOP3.LUT R11, R38, 0xffff, RZ, 0xc0, !PT ;  /* 0x0000ffff260b7812 */ /* 0x000fe400078ec0ff */
[----:B------:R-:W-:Y:S02]  /*3250*/  MOV R6, 0x3270 ;  /* 0x0000327000067802 */ /* 0x000fe40000000f00 */
[----:B-1----:R-:W-:Y:S05]  /*3260*/  CALL.REL.NOINC `($__internal_3_$__cuda_sm20_div_u16) ;  /* 0x00000020008c7944 */ /* 0x002fea0003c00000 */
[----:B------:R-:W-:Y:S05]  /*3270*/  WARPSYNC.ALL ;  /* 0x0000000000007948 */ /* 0x000fea0003800000 */
[----:B------:R-:W-:Y:S01]  /*3280*/  NOP ;  /* 0x0000000000007918 */ /* 0x000fe20000000000 */
[----:B------:R-:W-:Y:S02]  /*3290*/  ISETP.NE.AND P1, PT, R3, RZ, PT ;  /* 0x000000ff0300720c */ /* 0x000fe40003f25270 */
[----:B------:R-:W-:Y:S01]  /*32a0*/  R2UR UR7, R4 ;  /* 0x00000000040772ca */ /* 0x000fe200000e0000 */
[----:B------:R-:W-:Y:S01]  /*32b0*/  BAR.SYNC.DEFER_BLOCKING 0x8, 0x80 ;  /* 0x0202000000007b1d */ /* 0x000fe20000010000 */
[----:B------:R-:W-:Y:S01]  /*32c0*/  IMAD R37, R21, 0x2000, R30 ;  /* 0x0000200015257824 */ /* 0x000fe200078e021e */
[----:B------:R-:W-:-:S03]  /*32d0*/  PRMT R39, R36, 0x9910, RZ ;  /* 0x0000991024277816 */ /* 0x000fc600000000ff */
[----:B------:R-:W-:-:S04]  /*32e0*/  IMAD R37, R28, 0x80, R37 ;  /* 0x000000801c257824 */ /* 0x000fc800078e0225 */
[--C-:B------:R-:W-:Y:S02]  /*32f0*/  IMAD R33, R27, 0x10, R37.reuse ;  /* 0x000000101b217824 */ /* 0x100fe400078e0225 */
[----:B------:R-:W-:Y:S01]  /*3300*/  IMAD R41, R26, 0x10, R37 ;  /* 0x000000101a297824 */ /* 0x000fe200078e0225 */
[----:B------:R-:W-:-:S03]  /*3310*/  UIMAD UR7, UR7, 0xe0, URZ ;  /* 0x000000e0070778a4 */ /* 0x000fc6000f8e02ff */
[----:B------:R-:W-:-:S06]  /*3320*/  IMAD.IADD R41, R0, 0x1, R41 ;  /* 0x0000000100297824 */ /* 0x000fcc00078e0229 */
[----:B------:R-:W1:Y:S01]  /*3330*/  LDTM.x8 R12, tmem[UR7] ;  /* 0x00000007000c79ee */ /* 0x000e6200081c0000 */
[----:B------:R-:W-:Y:S01]  /*3340*/  NOP ;  /* 0x0000000000007918 */ /* 0x000fe20000000000 */
[----:B-1----:R-:W1:Y:S01]  /*3350*/  LDTM.x8 R4, tmem[UR7+0x8] ;  /* 0x00000807000479ee */ /* 0x002e6200081c0000 */
[----:B------:R-:W-:Y:S02]  /*3360*/  F2FP.BF16.F32.PACK_AB R12, R13, R12 ;  /* 0x0000000c0d0c723e */ /* 0x000fe400000010ff */
[----:B------:R-:W-:Y:S02]  /*3370*/  F2FP.BF16.F32.PACK_AB R13, R15, R14 ;  /* 0x0000000e0f0d723e */ /* 0x000fe400000010ff */
[----:B------:R-:W-:Y:S01]  /*3380*/  F2FP.BF16.F32.PACK_AB R14, R17, R16 ;  /* 0x00000010110e723e */ /* 0x000fe200000010ff */
[----:B------:R-:W-:Y:S01]  /*3390*/  IMAD.IADD R16, R0, 0x1, R33 ;  /* 0x0000000100107824 */ /* 0x000fe200078e0221 */
[----:B------:R-:W-:Y:S02]  /*33a0*/  F2FP.BF16.F32.PACK_AB R15, R19, R18 ;  /* 0x00000012130f723e */ /* 0x000fe400000010ff */
[----:B-1----:R-:W-:-:S02]  /*33b0*/  F2FP.BF16.F32.PACK_AB R32, R5, R4 ;  /* 0x000000040520723e */ /* 0x002fc400000010ff */
[----:B------:R-:W-:Y:S01]  /*33c0*/  PRMT R4, R35, 0x9910, RZ ;  /* 0x0000991023047816 */ /* 0x000fe200000000ff */
[----:B------:R1:W-:Y:S01]  /*33d0*/  STS.128 [R16], R12 ;  /* 0x0000000c10007388 */ /* 0x0003e20000000c00 */
[----:B------:R-:W-:Y:S01]  /*33e0*/  NOP ;  /* 0x0000000000007918 */ /* 0x000fe20000000000 */
[----:B------:R-:W-:Y:S02]  /*33f0*/  F2FP.BF16.F32.PACK_AB R33, R7, R6 ;  /* 0x000000060721723e */ /* 0x000fe400000010ff */
[----:B------:R-:W-:Y:S01]  /*3400*/  F2FP.BF16.F32.PACK_AB R34, R9, R8 ;  /* 0x000000080922723e */ /* 0x000fe200000010ff */
[----:B------:R-:W-:Y:S01]  /*3410*/  IMAD R39, R39, R4, RZ ;  /* 0x0000000427277224 */ /* 0x000fe200078e02ff */
[----:B------:R-:W-:-:S03]  /*3420*/  F2FP.BF16.F32.PACK_AB R35, R11, R10 ;  /* 0x0000000a0b23723e */ /* 0x000fc600000010ff */
[----:B------:R-:W-:Y:S02]  /*3430*/  IMAD.MOV R39, RZ, RZ, -R39 ;  /* 0x000000ffff277224 */ /* 0x000fe400078e0a27 */
[----:B------:R2:W-:Y:S03]  /*3440*/  STS.128 [R41], R32 ;  /* 0x0000002029007388 */ /* 0x0005e60000000c00 */
[----:B------:R-:W-:-:S05]  /*3450*/  PRMT R39, R39, 0x7710, RZ ;  /* 0x0000771027277816 */ /* 0x000fca00000000ff */
[----:B------:R-:W-:-:S05]  /*3460*/  IMAD.IADD R39, R38, 0x1, R39 ;  /* 0x0000000126277824 */ /* 0x000fca00078e0227 */
[----:B------:R-:W-:-:S05]  /*3470*/  LOP3.LUT R39, R39, 0xffff, RZ, 0xc0, !PT ;  /* 0x0000ffff27277812 */ /* 0x000fca00078ec0ff */
[----:B------:R-:W-:Y:S01]  /*3480*/  IMAD R40, R40, 0x10, R39 ;  /* 0x0000001028287824 */ /* 0x000fe200078e0227 */
[----:B-1----:R-:W1:Y:S01]  /*3490*/  LDTM.x8 R12, tmem[UR7+0x10] ;  /* 0x00001007000c79ee */ /* 0x002e6200081c0000 */
[----:B------:R-:W-:Y:S01]  /*34a0*/  NOP ;  /* 0x0000000000007918 */ /* 0x000fe20000000000 */
[----:B-1----:R-:W1:Y:S01]  /*34b0*/  LDTM.x8 R4, tmem[UR7+0x18] ;  /* 0x00001807000479ee */ /* 0x002e6200081c0000 */
[----:B--2---:R-:W-:Y:S01]  /*34c0*/  LOP3.LUT R32, R36, 0xffff, RZ, 0xc0, !PT ;  /* 0x0000ffff24207812 */ /* 0x004fe200078ec0ff */
[----:B------:R-:W-:-:S04]  /*34d0*/  IMAD.SHL.U32 R33, R40, 0x80, RZ ;  /* 0x0000008028217824 */ /* 0x000fc800078e00ff */
[----:B------:R-:W-:Y:S01]  /*34e0*/  IMAD R32, R32, 0xe0, RZ ;  /* 0x000000e020207824 */ /* 0x000fe200078e02ff */
[----:B------:R-:W-:Y:S02]  /*34f0*/  F2FP.BF16.F32.PACK_AB R12, R13, R12 ;  /* 0x0000000c0d0c723e */ /* 0x000fe400000010ff */
[----:B------:R-:W-:Y:S02]  /*3500*/  F2FP.BF16.F32.PACK_AB R13, R15, R14 ;  /* 0x0000000e0f0d723e */ /* 0x000fe400000010ff */
[----:B------:R-:W-:Y:S01]  /*3510*/  F2FP.BF16.F32.PACK_AB R14, R17, R16 ;  /* 0x00000010110e723e */ /* 0x000fe200000010ff */
[--C-:B------:R-:W-:Y:S01]  /*3520*/  IMAD R17, R25, 0x10, R37.reuse ;  /* 0x0000001019117824 */ /* 0x100fe200078e0225 */
[----:B------:R-:W-:Y:S01]  /*3530*/  F2FP.BF16.F32.PACK_AB R15, R19, R18 ;  /* 0x00000012130f723e */ /* 0x000fe200000010ff */
[----:B------:R-:W-:Y:S01]  /*3540*/  IMAD R37, R24, 0x10, R37 ;  /* 0x0000001018257824 */ /* 0x000fe200078e0225 */
[----:B-1----:R-:W-:Y:S01]  /*3550*/  F2FP.BF16.F32.PACK_AB R4, R5, R4 ;  /* 0x000000040504723e */ /* 0x002fe200000010ff */
[C---:B------:R-:W-:Y:S01]  /*3560*/  IMAD.IADD R17, R0.reuse, 0x1, R17 ;  /* 0x0000000100117824 */ /* 0x040fe200078e0211 */
[----:B------:R-:W-:Y:S01]  /*3570*/  F2FP.BF16.F32.PACK_AB R5, R7, R6 ;  /* 0x000000060705723e */ /* 0x000fe200000010ff */
[----:B------:R-:W-:Y:S01]  /*3580*/  IMAD.IADD R37, R0, 0x1, R37 ;  /* 0x0000000100257824 */ /* 0x000fe200078e0225 */
[----:B------:R-:W-:-:S02]  /*3590*/  F2FP.BF16.F32.PACK_AB R6, R9, R8 ;  /* 0x000000080906723e */ /* 0x000fc400000010ff */
[----:B------:R-:W-:Y:S01]  /*35a0*/  F2FP.BF16.F32.PACK_AB R7, R11, R10 ;  /* 0x0000000a0b07723e */ /* 0x000fe200000010ff */
[----:B------:R1:W-:Y:S01]  /*35b0*/  STS.128 [R17], R12 ;  /* 0x0000000c11007388 */ /* 0x0003e20000000c00 */
[----:B------:R-:W-:-:S03]  /*35c0*/  NOP ;  /* 0x0000000000007918 */ /* 0x000fc60000000000 */
[----:B------:R1:W-:Y:S01]  /*35d0*/  STS.128 [R37], R4 ;  /* 0x0000000425007388 */ /* 0x0003e20000000c00 */
[----:B------:R2:W-:Y:S06]  /*35e0*/  MEMBAR.ALL.CTA ;  /* 0x0000000000007992 */ /* 0x0005ec0000008000 */
[----:B--2---:R-:W2:Y:S02]  /*35f0*/  FENCE.VIEW.ASYNC.S ;  /* 0x00000000000073c6 */ /* 0x004ea40000000000 */
[----:B--2---:R-:W-:Y:S06]  /*3600*/  BAR.SYNC.DEFER_BLOCKING 0x8, 0x80 ;  /* 0x0202000000007b1d */ /* 0x004fec0000010000 */
[----:B------:R-:W-:Y:S05]  /*3610*/  @P1 BRA `(.L_x_42) ;  /* 0x0000000000381947 */ /* 0x000fea0003800000 */
[----:B------:R-:W-:Y:S01]  /*3620*/  ELECT P2, URZ, PT ;  /* 0x0000000000ff782f */ /* 0x000fe20003840000 */
[----:B------:R-:W-:-:S12]  /*3630*/  BSSY.RECONVERGENT B0, `(.L_x_42) ;  /* 0x000000c000007945 */ /* 0x000fd80003800200 */
[----:B------:R-:W-:Y:S05]  /*3640*/  @!P2 BRA `(.L_x_43) ;  /* 0x000000000028a947 */ /* 0x000fea0003800000 */
[----:B------:R-:W2:Y:S01]  /*3650*/  LDCU.64 UR8, c[0x0][0x348] ;  /* 0x00006900ff0877ac */ /* 0x000ea20008000a00 */
[----:B------:R-:W-:Y:S02]  /*3660*/  R2UR UR10, R21 ;  /* 0x00000000150a72ca */ /* 0x000fe400000e0000 */
[----:B------:R-:W-:Y:S02]  /*3670*/  R2UR UR4, R0 ;  /* 0x00000000000472ca */ /* 0x000fe400000e0000 */
[----:B------:R-:W-:Y:S02]  /*3680*/  R2UR UR5, R32 ;  /* 0x00000000200572ca */ /* 0x000fe400000e0000 */
[----:B------:R-:W-:-:S09]  /*3690*/  R2UR UR6, R33 ;  /* 0x00000000210672ca */ /* 0x000fd200000e0000 */
[----:B------:R-:W-:Y:S02]  /*36a0*/  ULEA UR4, UR10, UR4, 0xd ;  /* 0x000000040a047291 */ /* 0x000fe4000f8e68ff */
[----:B--2---:R-:W-:-:S04]  /*36b0*/  UIADD3 UR8, UP0, UPT, UR8, 0x240, URZ ;  /* 0x0000024008087890 */ /* 0x004fc8000ff1e0ff */
[----:B------:R-:W-:-:S09]  /*36c0*/  UIADD3.X UR9, UPT, UPT, URZ, UR9, URZ, UP0, !UPT ;  /* 0x00000009ff097290 */ /* 0x000fd200087fe4ff */
[----:B------:R2:W-:Y:S02]  /*36d0*/  UTMASTG.2D [UR4], [UR8] ;  /* 0x00000004080073b5 */ /* 0x0005e40008008000 */
[----:B--2---:R0:W-:Y:S02]  /*36e0*/  UTMACMDFLUSH ;  /* 0x00000000000079b7 */ /* 0x0041e40000000000 */
.L_x_43:
[----:B------:R-:W-:Y:S05]  /*36f0*/  BSYNC.RECONVERGENT B0 ;  /* 0x0000000000007941 */ /* 0x000fea0003800200 */
.L_x_42:
[----:B------:R-:W-:Y:S05]  /*3700*/  @P1 BRA `(.L_x_44) ;  /* 0x0000000000041947 */ /* 0x000fea0003800000 */
[----:B------:R-:W-:-:S04]  /*3710*/  DEPBAR.LE SB0, 0x1 ;  /* 0x000080400000791a */ /* 0x000fc80000000000 */
.L_x_44:
[----:B------:R-:W-:Y:S01]  /*3720*/  BAR.SYNC.DEFER_BLOCKING 0x8, 0x80 ;  /* 0x0202000000007b1d */ /* 0x000fe20000010000 */
[----:B------:R-:W-:-:S04]  /*3730*/  LOP3.LUT R53, R21, 0x1, RZ, 0xc0, !PT ;  /* 0x0000000115357812 */ /* 0x000fc800078ec0ff */
[----:B------:R-:W-:Y:S01]  /*3740*/  LOP3.LUT R21, R53, 0x1, RZ, 0x3c, !PT ;  /* 0x0000000135157812 */ /* 0x000fe200078e3cff */
[----:B-1----:R-:W1:Y:S04]  /*3750*/  LDTM.x8 R12, tmem[UR7+0x20] ;  /* 0x00002007000c79ee */ /* 0x002e6800081c0000 */
[C---:B------:R-:W-:Y:S02]  /*3760*/  IMAD R35, R21.reuse, 0x2000, R30 ;  /* 0x0000200015237824 */ /* 0x040fe400078e021e */
[----:B------:R-:W-:Y:S02]  /*3770*/  IMAD R50, R21, 0x2000, R0 ;  /* 0x0000200015327824 */ /* 0x000fe400078e0200 */
[----:B------:R-:W-:-:S04]  /*3780*/  IMAD R34, R28, 0x80, R35 ;  /* 0x000000801c227824 */ /* 0x000fc800078e0223 */
[--C-:B------:R-:W-:Y:S02]  /*3790*/  IMAD R37, R27, 0x10, R34.reuse ;  /* 0x000000101b257824 */ /* 0x100fe400078e0222 */
[--C-:B------:R-:W-:Y:S02]  /*37a0*/  IMAD R35, R26, 0x10, R34.reuse ;  /* 0x000000101a237824 */ /* 0x100fe400078e0222 */
[C---:B------:R-:W-:Y:S01]  /*37b0*/  IMAD.IADD R37, R0.reuse, 0x1, R37 ;  /* 0x0000000100257824 */ /* 0x040fe200078e0225 */
[----:B------:R-:W-:Y:S01]  /*37c0*/  NOP ;  /* 0x0000000000007918 */ /* 0x000fe20000000000 */
[----:B-1----:R-:W1:Y:S01]  /*37d0*/  LDTM.x8 R4, tmem[UR7+0x28] ;  /* 0x00002807000479ee */ /* 0x002e6200081c0000 */
[----:B------:R-:W-:Y:S02]  /*37e0*/  IMAD.IADD R35, R0, 0x1, R35 ;  /* 0x0000000100237824 */ /* 0x000fe400078e0223 */
[--C-:B------:R-:W-:Y:S02]  /*37f0*/  IMAD R39, R25, 0x10, R34.reuse ;  /* 0x0000001019277824 */ /* 0x100fe400078e0222 */
[----:B------:R-:W-:Y:S01]  /*3800*/  IMAD R51, R24, 0x10, R34 ;  /* 0x0000001018337824 */ /* 0x000fe200078e0222 */
[----:B------:R-:W-:Y:S01]  /*3810*/  F2FP.BF16.F32.PACK_AB R44, R13, R12 ;  /* 0x0000000c0d2c723e */ /* 0x000fe200000010ff */
[C---:B------:R-:W-:Y:S01]  /*3820*/  IMAD.IADD R39, R0.reuse, 0x1, R39 ;  /* 0x0000000100277824 */ /* 0x040fe200078e0227 */
[----:B------:R-:W-:Y:S01]  /*3830*/  F2FP.BF16.F32.PACK_AB R45, R15, R14 ;  /* 0x0000000e0f2d723e */ /* 0x000fe200000010ff */
[----:B------:R-:W-:Y:S01]  /*3840*/  IMAD.IADD R51, R0, 0x1, R51 ;  /* 0x0000000100337824 */ /* 0x000fe200078e0233 */
[----:B------:R-:W-:-:S02]  /*3850*/  F2FP.BF16.F32.PACK_AB R46, R17, R16 ;  /* 0x00000010112e723e */ /* 0x000fc400000010ff */
[----:B------:R-:W-:-:S05]  /*3860*/  F2FP.BF16.F32.PACK_AB R47, R19, R18 ;  /* 0x00000012132f723e */ /* 0x000fca00000010ff */
[----:B------:R2:W-:Y:S01]  /*3870*/  STS.128 [R37], R44 ;  /* 0x0000002c25007388 */ /* 0x0005e20000000c00 */
[----:B------:R-:W-:Y:S01]  /*3880*/  NOP ;  /* 0x0000000000007918 */ /* 0x000fe20000000000 */
[----:B-1----:R-:W1:Y:S01]  /*3890*/  LDTM.x8 R12, tmem[UR7+0x30] ;  /* 0x00003007000c79ee */ /* 0x002e6200081c0000 */
[----:B------:R-:W-:Y:S02]  /*38a0*/  F2FP.BF16.F32.PACK_AB R40, R5, R4 ;  /* 0x000000040528723e */ /* 0x000fe400000010ff */
[----:B------:R-:W-:Y:S02]  /*38b0*/  F2FP.BF16.F32.PACK_AB R41, R7, R6 ;  /* 0x000000060729723e */ /* 0x000fe400000010ff */
[----:B------:R-:W-:Y:S02]  /*38c0*/  F2FP.BF16.F32.PACK_AB R42, R9, R8 ;  /* 0x00000008092a723e */ /* 0x000fe400000010ff */
        /* <DEDUP_REMOVED lines=10> */
[----:B-1----:R-:W-:Y:S02]  /*3970*/  F2FP.BF16.F32.PACK_AB R4, R5, R4 ;  /* 0x000000040504723e */ /* 0x002fe400000010ff */
[----:B------:R-:W-:Y:S02]  /*3980*/  F2FP.BF16.F32.PACK_AB R5, R7, R6 ;  /* 0x000000060705723e */ /* 0x000fe400000010ff */
[----:B------:R-:W-:Y:S02]  /*3990*/  F2FP.BF16.F32.PACK_AB R6, R9, R8 ;  /* 0x000000080906723e */ /* 0x000fe400000010ff */
[----:B------:R-:W-:-:S05]  /*39a0*/  F2FP.BF16.F32.PACK_AB R7, R11, R10 ;  /* 0x0000000a0b07723e */ /* 0x000fca00000010ff */
[----:B------:R2:W-:Y:S01]  /*39b0*/  STS.128 [R51], R4 ;  /* 0x0000000433007388 */ /* 0x0005e20000000c00 */
[----:B------:R1:W-:Y:S06]  /*39c0*/  MEMBAR.ALL.CTA ;  /* 0x0000000000007992 */ /* 0x0003ec0000008000 */
[----:B-1----:R-:W1:Y:S02]  /*39d0*/  FENCE.VIEW.ASYNC.S ;  /* 0x00000000000073c6 */ /* 0x002e640000000000 */
[----:B-1----:R-:W-:Y:S06]  /*39e0*/  BAR.SYNC.DEFER_BLOCKING 0x8, 0x80 ;  /* 0x0202000000007b1d */ /* 0x002fec0000010000 */
[----:B------:R-:W-:Y:S05]  /*39f0*/  @P1 BRA `(.L_x_45) ;  /* 0x0000000000381947 */ /* 0x000fea0003800000 */
[----:B------:R-:W-:Y:S01]  /*3a00*/  ELECT P2, URZ, PT ;  /* 0x0000000000ff782f */ /* 0x000fe20003840000 */
[----:B------:R-:W-:-:S12]  /*3a10*/  BSSY.RECONVERGENT B0, `(.L_x_46) ;  /* 0x000000b000007945 */ /* 0x000fd80003800200 */
[----:B------:R-:W-:Y:S05]  /*3a20*/  @!P2 BRA `(.L_x_47) ;  /* 0x000000000024a947 */ /* 0x000fea0003800000 */
[----:B------:R-:W1:Y:S01]  /*3a30*/  LDCU.64 UR8, c[0x0][0x348] ;  /* 0x00006900ff0877ac */ /* 0x000e620008000a00 */
[----:B------:R-:W-:Y:S02]  /*3a40*/  R2UR UR5, R32 ;  /* 0x00000000200572ca */ /* 0x000fe400000e0000 */
[----:B------:R-:W-:Y:S02]  /*3a50*/  R2UR UR4, R50 ;  /* 0x00000000320472ca */ /* 0x000fe400000e0000 */
[----:B------:R-:W-:-:S09]  /*3a60*/  R2UR UR6, R33 ;  /* 0x00000000210672ca */ /* 0x000fd200000e0000 */
[----:B------:R-:W-:Y:S02]  /*3a70*/  UIADD3 UR5, UPT, UPT, UR5, 0x20, URZ ;  /* 0x0000002005057890 */ /* 0x000fe4000fffe0ff */
[----:B-1----:R-:W-:-:S04]  /*3a80*/  UIADD3 UR8, UP0, UPT, UR8, 0x240, URZ ;  /* 0x0000024008087890 */ /* 0x002fc8000ff1e0ff */
[----:B------:R-:W-:-:S09]  /*3a90*/  UIADD3.X UR9, UPT, UPT, URZ, UR9, URZ, UP0, !UPT ;  /* 0x00000009ff097290 */ /* 0x000fd200087fe4ff */
[----:B------:R1:W-:Y:S02]  /*3aa0*/  UTMASTG.2D [UR4], [UR8] ;  /* 0x00000004080073b5 */ /* 0x0003e40008008000 */
[----:B-1----:R0:W-:Y:S02]  /*3ab0*/  UTMACMDFLUSH ;  /* 0x00000000000079b7 */ /* 0x0021e40000000000 */
.L_x_47:
[----:B------:R-:W-:Y:S05]  /*3ac0*/  BSYNC.RECONVERGENT B0 ;  /* 0x0000000000007941 */ /* 0x000fea0003800200 */
.L_x_46:
[----:B------:R-:W-:-:S04]  /*3ad0*/  DEPBAR.LE SB0, 0x1 ;  /* 0x000080400000791a */ /* 0x000fc80000000000 */
.L_x_45:
[----:B------:R-:W-:Y:S01]  /*3ae0*/  BAR.SYNC.DEFER_BLOCKING 0x8, 0x80 ;  /* 0x0202000000007b1d */ /* 0x000fe20000010000 */
[C---:B--2---:R-:W-:Y:S02]  /*3af0*/  IMAD R41, R53.reuse, 0x2000, R30 ;  /* 0x0000200035297824 */ /* 0x044fe400078e021e */
[----:B------:R-:W-:Y:S02]  /*3b00*/  IMAD R48, R53, 0x2000, R0 ;  /* 0x0000200035307824 */ /* 0x000fe400078e0200 */
[----:B------:R-:W-:Y:S01]  /*3b10*/  IMAD R38, R28, 0x80, R41 ;  /* 0x000000801c267824 */ /* 0x000fe200078e0229 */
[----:B------:R-:W1:Y:S03]  /*3b20*/  LDTM.x8 R12, tmem[UR7+0x40] ;  /* 0x00004007000c79ee */ /* 0x000e6600081c0000 */
[----:B------:R-:W-:-:S04]  /*3b30*/  IMAD R49, R24, 0x10, R38 ;  /* 0x0000001018317824 */ /* 0x000fc800078e0226 */
[C---:B------:R-:W-:Y:S01]  /*3b40*/  IMAD.IADD R49, R0.reuse, 0x1, R49 ;  /* 0x0000000100317824 */ /* 0x040fe200078e0231 */
[----:B------:R-:W-:Y:S01]  /*3b50*/  NOP ;  /* 0x0000000000007918 */ /* 0x000fe20000000000 */
[----:B-1----:R-:W1:Y:S01]  /*3b60*/  LDTM.x8 R4, tmem[UR7+0x48] ;  /* 0x00004807000479ee */ /* 0x002e6200081c0000 */
[----:B------:R-:W-:Y:S01]  /*3b70*/  F2FP.BF16.F32.PACK_AB R44, R13, R12 ;  /* 0x0000000c0d2c723e */ /* 0x000fe200000010ff */
[----:B------:R-:W-:Y:S01]  /*3b80*/  IMAD R13, R27, 0x10, R38 ;  /* 0x000000101b0d7824 */ /* 0x000fe200078e0226 */
[----:B------:R-:W-:Y:S02]  /*3b90*/  F2FP.BF16.F32.PACK_AB R45, R15, R14 ;  /* 0x0000000e0f2d723e */ /* 0x000fe400000010ff */
[----:B------:R-:W-:Y:S01]  /*3ba0*/  F2FP.BF16.F32.PACK_AB R46, R17, R16 ;  /* 0x00000010112e723e */ /* 0x000fe200000010ff */
[----:B------:R-:W-:Y:S01]  /*3bb0*/  IMAD.IADD R36, R0, 0x1, R13 ;  /* 0x0000000100247824 */ /* 0x000fe200078e020d */
[----:B------:R-:W-:-:S05]  /*3bc0*/  F2FP.BF16.F32.PACK_AB R47, R19, R18 ;  /* 0x00000012132f723e */ /* 0x000fca00000010ff */
[----:B------:R2:W-:Y:S01]  /*3bd0*/  STS.128 [R36], R44 ;  /* 0x0000002c24007388 */ /* 0x0005e20000000c00 */
        /* <DEDUP_REMOVED lines=11> */
[----:B------:R-:W-:Y:S02]  /*3c90*/  F2FP.BF16.F32.PACK_AB R12, R13, R12 ;  /* 0x0000000c0d0c723e */ /* 0x000fe400000010ff */
[----:B------:R-:W-:Y:S02]  /*3ca0*/  F2FP.BF16.F32.PACK_AB R13, R15, R14 ;  /* 0x0000000e0f0d723e */ /* 0x000fe400000010ff */
[----:B------:R-:W-:Y:S01]  /*3cb0*/  F2FP.BF16.F32.PACK_AB R14, R17, R16 ;  /* 0x00000010110e723e */ /* 0x000fe200000010ff */
[----:B------:R-:W-:Y:S01]  /*3cc0*/  IMAD R17, R25, 0x10, R38 ;  /* 0x0000001019117824 */ /* 0x000fe200078e0226 */
[----:B------:R-:W-:-:S03]  /*3cd0*/  F2FP.BF16.F32.PACK_AB R15, R19, R18 ;  /* 0x00000012130f723e */ /* 0x000fc600000010ff */
[----:B------:R-:W-:-:S05]  /*3ce0*/  IMAD.IADD R38, R0, 0x1, R17 ;  /* 0x0000000100267824 */ /* 0x000fca00078e0211 */
        /* <DEDUP_REMOVED lines=23> */
.L_x_50:
[----:B------:R-:W-:Y:S05]  /*3e60*/  BSYNC.RECONVERGENT B0 ;  /* 0x0000000000007941 */ /* 0x000fea0003800200 */
.L_x_49:
[----:B------:R-:W-:-:S04]  /*3e70*/  DEPBAR.LE SB0, 0x1 ;  /* 0x000080400000791a */ /* 0x000fc80000000000 */
.L_x_48:
[----:B------:R-:W-:Y:S06]  /*3e80*/  BAR.SYNC.DEFER_BLOCKING 0x8, 0x80 ;  /* 0x0202000000007b1d */ /* 0x000fec0000010000 */
[----:B--2---:R-:W1:Y:S01]  /*3e90*/  LDTM.x8 R12, tmem[UR7+0x60] ;  /* 0x00006007000c79ee */ /* 0x004e6200081c0000 */
[----:B------:R-:W-:Y:S01]  /*3ea0*/  NOP ;  /* 0x0000000000007918 */ /* 0x000fe20000000000 */
[----:B-1----:R-:W1:Y:S01]  /*3eb0*/  LDTM.x8 R4, tmem[UR7+0x68] ;  /* 0x00006807000479ee */ /* 0x002e6200081c0000 */
[----:B------:R-:W-:Y:S02]  /*3ec0*/  F2FP.BF16.F32.PACK_AB R44, R13, R12 ;  /* 0x0000000c0d2c723e */ /* 0x000fe400000010ff */
[----:B------:R-:W-:-:S02]  /*3ed0*/  F2FP.BF16.F32.PACK_AB R45, R15, R14 ;  /* 0x0000000e0f2d723e */ /* 0x000fc400000010ff */
        /* <DEDUP_REMOVED lines=39> */
.L_x_53:
[----:B------:R-:W-:Y:S05]  /*4150*/  BSYNC.RECONVERGENT B0 ;  /* 0x0000000000007941 */ /* 0x000fea0003800200 */
.L_x_52:
[----:B------:R-:W-:-:S04]  /*4160*/  DEPBAR.LE SB0, 0x1 ;  /* 0x000080400000791a */ /* 0x000fc80000000000 */
.L_x_51:
        /* <DEDUP_REMOVED lines=45> */
.L_x_56:
[----:B------:R-:W-:Y:S05]  /*4440*/  BSYNC.RECONVERGENT B0 ;  /* 0x0000000000007941 */ /* 0x000fea0003800200 */
.L_x_55:
[----:B------:R-:W-:-:S04]  /*4450*/  DEPBAR.LE SB0, 0x1 ;  /* 0x000080400000791a */ /* 0x000fc80000000000 */
.L_x_54:
        /* <DEDUP_REMOVED lines=45> */
.L_x_59:
[----:B------:R-:W-:Y:S05]  /*4730*/  BSYNC.RECONVERGENT B0 ;  /* 0x0000000000007941 */ /* 0x000fea0003800200 */
.L_x_58:
[----:B------:R-:W-:-:S04]  /*4740*/  DEPBAR.LE SB0, 0x1 ;  /* 0x000080400000791a */ /* 0x000fc80000000000 */
.L_x_57:
[----:B------:R-:W-:Y:S01]  /*4750*/  BAR.SYNC.DEFER_BLOCKING 0x8, 0x80 ;  /* 0x0202000000007b1d */ /* 0x000fe20000010000 */
[----:B------:R-:W-:-:S05]  /*4760*/  VIADD R2, R2, 0x31870 ;  /* 0x0003187002027836 */ /* 0x000fca0000000000 */
[----:B------:R-:W-:Y:S01]  /*4770*/  PRMT R2, RZ, 0x654, R2 ;  /* 0x00000654ff027816 */ /* 0x000fe20000000002 */
[----:B--2---:R-:W1:Y:S01]  /*4780*/  LDTM.x8 R12, tmem[UR7+0xc0] ;  /* 0x0000c007000c79ee */ /* 0x004e6200081c0000 */
        /* <DEDUP_REMOVED lines=27> */
[----:B------:R-:W-:Y:S01]  /*4940*/  NOP ;  /* 0x0000000000007918 */ /* 0x000fe20000000000 */
[----:B------:R2:W-:Y:S01]  /*4950*/  SYNCS.ARRIVE.TRANS64.RED.A1T0 RZ, [R2+URZ], RZ ;  /* 0x000000ff02ff79a7 */ /* 0x0005e200081004ff */
        /* <DEDUP_REMOVED lines=16> */
.L_x_61:
[----:B------:R-:W-:Y:S05]  /*4a60*/  BSYNC.RECONVERGENT B0 ;  /* 0x0000000000007941 */ /* 0x000fea0003800200 */
.L_x_60:
[----:B------:R-:W-:Y:S02]  /*4a70*/  IADD3 R23, PT, PT, R23, 0x8e, RZ ;  /* 0x0000008e17177810 */ /* 0x000fe40007ffe0ff */
[----:B------:R-:W-:Y:S01]  /*4a80*/  IADD3 R29, PT, PT, R29, 0x8e, RZ ;  /* 0x0000008e1d1d7810 */ /* 0x000fe20007ffe0ff */
[----:B------:R-:W-:Y:S06]  /*4a90*/  @P0 BRA `(.L_x_62) ;  /* 0xffffffe400800947 */ /* 0x000fec000383ffff */
.L_x_39:
[----:B------:R-:W-:-:S13]  /*4aa0*/  ISETP.NE.AND P0, PT, R3, 0x3, PT ;  /* 0x000000030300780c */ /* 0x000fda0003f05270 */
[----:B------:R-:W-:Y:S05]  /*4ab0*/  @P0 EXIT ;  /* 0x000000000000094d */ /* 0x000fea0003800000 */
[----:B------:R-:W-:Y:S05]  /*4ac0*/  WARPSYNC.ALL ;  /* 0x0000000000007948 */ /* 0x000fea0003800000 */
[----:B------:R-:W-:Y:S01]  /*4ad0*/  NOP ;  /* 0x0000000000007918 */ /* 0x000fe20000000000 */
[----:B------:R-:W1:Y:S01]  /*4ae0*/  S2UR UR5, SR_CgaCtaId ;  /* 0x00000000000579c3 */ /* 0x000e620000008800 */
[----:B------:R-:W-:Y:S02]  /*4af0*/  UMOV UR4, 0x50 ;  /* 0x0000005000047882 */ /* 0x000fe40000000000 */
[----:B-1----:R-:W-:-:S09]  /*4b00*/  ULEA UR5, UR5, UR4, 0x18 ;  /* 0x0000000405057291 */ /* 0x002fd2000f8ec0ff */
[----:B--2---:R-:W1:Y:S02]  /*4b10*/  LDS R2, [UR5] ;  /* 0x00000005ff027984 */ /* 0x004e640008000800 */
[----:B-1----:R-:W-:-:S04]  /*4b20*/  LOP3.LUT R0, R2, 0xffff, RZ, 0xc0, !PT ;  /* 0x0000ffff02007812 */ /* 0x002fc800078ec0ff */
[----:B------:R-:W-:-:S13]  /*4b30*/  ISETP.NE.AND P0, PT, R0, 0xffff, PT ;  /* 0x0000ffff0000780c */ /* 0x000fda0003f05270 */
[----:B------:R-:W-:Y:S05]  /*4b40*/  @P0 BRA `(.L_x_63) ;  /* 0x0000000000480947 */ /* 0x000fea0003800000 */
[----:B------:R-:W-:-:S04]  /*4b50*/  SHF.R.U32.HI R0, RZ, 0x10, R2 ;  /* 0x00000010ff007819 */ /* 0x000fc80000011602 */
[----:B------:R-:W-:-:S04]  /*4b60*/  LOP3.LUT R0, R0, 0x1, RZ, 0xc0, !PT ;  /* 0x0000000100007812 */ /* 0x000fc800078ec0ff */
[----:B------:R-:W-:-:S13]  /*4b70*/  ISETP.NE.AND P0, PT, R0, 0x1, PT ;  /* 0x000000010000780c */ /* 0x000fda0003f05270 */
[----:B------:R-:W-:Y:S05]  /*4b80*/  @P0 BRA `(.L_x_64) ;  /* 0x00000000002c0947 */ /* 0x000fea0003800000 */
[----:B------:R-:W1:Y:S01]  /*4b90*/  S2R R0, SR_LANEID ;  /* 0x0000000000007919 */ /* 0x000e620000000000 */
[----:B------:R-:W-:Y:S01]  /*4ba0*/  IMAD.MOV.U32 R2, RZ, RZ, -0x20000 ;  /* 0xfffe0000ff027424 */ /* 0x000fe200078e00ff */
[----:B------:R-:W-:Y:S02]  /*4bb0*/  VOTEU.ANY UR6, UPT, PT ;  /* 0x0000000000067886 */ /* 0x000fe400038e0100 */
[----:B------:R-:W-:Y:S01]  /*4bc0*/  UFLO.U32 UR6, UR6 ;  /* 0x00000006000672bd */ /* 0x000fe200080e0000 */
[----:B------:R-:W2:Y:S05]  /*4bd0*/  REDUX UR4, R2 ;  /* 0x00000000020473c4 */ /* 0x000eaa0000000000 */
[----:B-1----:R-:W-:-:S02]  /*4be0*/  ISETP.EQ.U32.AND P0, PT, R0, UR6, PT ;  /* 0x0000000600007c0c */ /* 0x002fc4000bf02070 */
[----:B--2---:R-:W-:Y:S01]  /*4bf0*/  MOV R0, UR4 ;  /* 0x0000000400007c02 */ /* 0x004fe20008000f00 */
[----:B------:R-:W-:-:S05]  /*4c00*/  UMOV UR4, 0xfffe0000 ;  /* 0xfffe000000047882 */ /* 0x000fca0000000000 */
[----:B------:R1:W-:Y:S05]  /*4c10*/  UTCATOMSWS.AND URZ, UR4 ;  /* 0x0000000400ff79e3 */ /* 0x0003ea0008000000 */
[----:B------:R1:W-:Y:S01]  /*4c20*/  @P0 ATOMS.AND RZ, [UR5], R0 ;  /* 0x00000000ffff098c */ /* 0x0003e2000a800005 */
[----:B------:R-:W-:Y:S05]  /*4c30*/  BRA `(.L_x_65) ;  /* 0x0000000000147947 */ /* 0x000fea0003800000 */
.L_x_64:
[----:B------:R-:W-:Y:S02]  /*4c40*/  MOV R2, 0x4c60 ;  /* 0x00004c6000027802 */ /* 0x000fe40000000f00 */
[----:B------:R-:W-:Y:S05]  /*4c50*/  CALL.REL.NOINC `($__internal_0_$__cuda_sm10x_tcgen05_guardrail_trap_col_being_dealloced_not_returned_by_alloc) ;  /* 0x0000000400ec7944 */ /* 0x000fea0003c00000 */
[----:B------:R-:W-:Y:S05]  /*4c60*/  BRA `(.L_x_65) ;  /* 0x0000000000087947 */ /* 0x000fea0003800000 */
.L_x_63:
[----:B------:R-:W-:Y:S02]  /*4c70*/  MOV R2, 0x4c90 ;  /* 0x00004c9000027802 */ /* 0x000fe40000000f00 */
[----:B------:R-:W-:Y:S05]  /*4c80*/  CALL.REL.NOINC `($__internal_2_$__cuda_sm10x_tcgen05_guardrail_trap_unallocated_columns_being_dealloced) ;  /* 0x0000000400f87944 */ /* 0x000fea0003c00000 */
.L_x_65:
[----:B------:R-:W-:Y:S01]  /*4c90*/  NOP ;  /* 0x0000000000007918 */ /* 0x000fe20000000000 */
[----:B-1----:R-:W-:Y:S05]  /*4ca0*/  EXIT ;  /* 0x000000000000794d */ /* 0x002fea0003800000 */
.L_x_14:
[----:B------:R-:W-:-:S07]  /*4cb0*/  MOV R4, R5 ;  /* 0x0000000500047202 */ /* 0x000fce0000000f00 */
.L_x_66:
[----:B-1----:R1:W2:Y:S02]  /*4cc0*/  SYNCS.PHASECHK.TRANS64.TRYWAIT P0, [R2+URZ+0x31800], R5 ;  /* 0x03180005020075a7 */ /* 0x0022a400080011ff */
[----:B--2---:R-:W-:Y:S05]  /*4cd0*/  @!P0 NANOSLEEP.SYNCS 0x989680 ;  /* 0x009896800000895d */ /* 0x004fea0003900000 */
[----:B------:R-:W2:Y:S02]  /*4ce0*/  @!P0 SYNCS.PHASECHK.TRANS64 P0, [R2+URZ+0x31800], R5 ;  /* 0x03180005020085a7 */ /* 0x000ea400080010ff */
[----:B--2---:R-:W-:Y:S05]  /*4cf0*/  @!P0 BRA `(.L_x_66) ;  /* 0xfffffffc00f08947 */ /* 0x004fea000383ffff */
[----:B------:R-:W-:Y:S05]  /*4d00*/  BRA `(.L_x_67) ;  /* 0xffffffbc004c7947 */ /* 0x000fea000383ffff */
.L_x_18:
[----:B------:R-:W-:Y:S02]  /*4d10*/  MOV R10, UR10 ;  /* 0x0000000a000a7c02 */ /* 0x000fe40008000f00 */
[----:B------:R-:W-:Y:S02]  /*4d20*/  MOV R11, UR10 ;  /* 0x0000000a000b7c02 */ /* 0x000fe40008000f00 */
[----:B------:R-:W-:-:S07]  /*4d30*/  MOV R0, UR9 ;  /* 0x0000000900007c02 */ /* 0x000fce0008000f00 */
.L_x_68:
[----:B-1----:R1:W2:Y:S02]  /*4d40*/  SYNCS.PHASECHK.TRANS64.TRYWAIT P0, [R0+URZ+0x31870], R11 ;  /* 0x0318700b000075a7 */ /* 0x0022a400080011ff */
[----:B--2---:R-:W-:Y:S05]  /*4d50*/  @!P0 NANOSLEEP.SYNCS 0x989680 ;  /* 0x009896800000895d */ /* 0x004fea0003900000 */
[----:B------:R-:W2:Y:S02]  /*4d60*/  @!P0 SYNCS.PHASECHK.TRANS64 P0, [R0+URZ+0x31870], R11 ;  /* 0x0318700b000085a7 */ /* 0x000ea400080010ff */
[----:B--2---:R-:W-:Y:S05]  /*4d70*/  @!P0 BRA `(.L_x_68) ;  /* 0xfffffffc00f08947 */ /* 0x004fea000383ffff */
[----:B------:R-:W-:Y:S05]  /*4d80*/  BRA `(.L_x_69) ;  /* 0xffffffc000dc7947 */ /* 0x000fea000383ffff */
.L_x_19:
[----:B------:R-:W-:Y:S02]  /*4d90*/  MOV R2, UR13 ;  /* 0x0000000d00027c02 */ /* 0x000fe40008000f00 */
[----:B------:R-:W-:Y:S07]  /*4da0*/  MOV R10, R11 ;  /* 0x0000000b000a7202 */ /* 0x000fee0000000f00 */
.L_x_70:
[----:B-1----:R1:W2:Y:S02]  /*4db0*/  SYNCS.PHASECHK.TRANS64.TRYWAIT P0, [R2+URZ+0x31840], R11 ;  /* 0x0318400b020075a7 */ /* 0x0022a400080011ff */
[----:B--2---:R-:W-:Y:S05]  /*4dc0*/  @!P0 NANOSLEEP.SYNCS 0x989680 ;  /* 0x009896800000895d */ /* 0x004fea0003900000 */
[----:B------:R-:W2:Y:S02]  /*4dd0*/  @!P0 SYNCS.PHASECHK.TRANS64 P0, [R2+URZ+0x31840], R11 ;  /* 0x0318400b020085a7 */ /* 0x000ea400080010ff */
[----:B--2---:R-:W-:Y:S05]  /*4de0*/  @!P0 BRA `(.L_x_70) ;  /* 0xfffffffc00f08947 */ /* 0x004fea000383ffff */
[----:B------:R-:W-:Y:S05]  /*4df0*/  BRA `(.L_x_71) ;  /* 0xffffffc000e87947 */ /* 0x000fea000383ffff */
.L_x_21:
[----:B------:R-:W-:Y:S02]  /*4e00*/  MOV R0, UR9 ;  /* 0x0000000900007c02 */ /* 0x000fe40008000f00 */
[----:B------:R-:W-:Y:S07]  /*4e10*/  MOV R12, R13 ;  /* 0x0000000d000c7202 */ /* 0x000fee0000000f00 */
.L_x_72:
[----:B-1----:R1:W2:Y:S02]  /*4e20*/  SYNCS.PHASECHK.TRANS64.TRYWAIT P0, [R0+URZ+0x31840], R13 ;  /* 0x0318400d000075a7 */ /* 0x0022a400080011ff */
[----:B--2---:R-:W-:Y:S05]  /*4e30*/  @!P0 NANOSLEEP.SYNCS 0x989680 ;  /* 0x009896800000895d */ /* 0x004fea0003900000 */
[----:B------:R-:W2:Y:S02]  /*4e40*/  @!P0 SYNCS.PHASECHK.TRANS64 P0, [R0+URZ+0x31840], R13 ;  /* 0x0318400d000085a7 */ /* 0x000ea400080010ff */
[----:B--2---:R-:W-:Y:S05]  /*4e50*/  @!P0 BRA `(.L_x_72) ;  /* 0xfffffffc00f08947 */ /* 0x004fea000383ffff */
[----:B------:R-:W-:Y:S05]  /*4e60*/  BRA `(.L_x_73) ;  /* 0xffffffc400c07947 */ /* 0x000fea000383ffff */
.L_x_25:
[-C--:B------:R-:W-:Y:S02]  /*4e70*/  MOV R14, R3.reuse ;  /* 0x00000003000e7202 */ /* 0x080fe40000000f00 */
[----:B------:R-:W-:-:S07]  /*4e80*/  MOV R15, R3 ;  /* 0x00000003000f7202 */ /* 0x000fce0000000f00 */
.L_x_74:
[----:B-1----:R1:W2:Y:S02]  /*4e90*/  SYNCS.PHASECHK.TRANS64.TRYWAIT P0, [R0+URZ+0x31820], R15 ;  /* 0x0318200f000075a7 */ /* 0x0022a400080011ff */
[----:B--2---:R-:W-:Y:S05]  /*4ea0*/  @!P0 NANOSLEEP.SYNCS 0x989680 ;  /* 0x009896800000895d */ /* 0x004fea0003900000 */
[----:B------:R-:W2:Y:S02]  /*4eb0*/  @!P0 SYNCS.PHASECHK.TRANS64 P0, [R0+URZ+0x31820], R15 ;  /* 0x0318200f000085a7 */ /* 0x000ea400080010ff */
[----:B--2---:R-:W-:Y:S05]  /*4ec0*/  @!P0 BRA `(.L_x_74) ;  /* 0xfffffffc00f08947 */ /* 0x004fea000383ffff */
[----:B------:R-:W-:Y:S05]  /*4ed0*/  BRA `(.L_x_75) ;  /* 0xffffffcc006c7947 */ /* 0x000fea000383ffff */
.L_x_26:
[-C--:B------:R-:W-:Y:S02]  /*4ee0*/  MOV R14, R3.reuse ;  /* 0x00000003000e7202 */ /* 0x080fe40000000f00 */
[----:B-1----:R-:W-:-:S07]  /*4ef0*/  MOV R15, R3 ;  /* 0x00000003000f7202 */ /* 0x002fce0000000f00 */
.L_x_76:
[----:B-1----:R1:W2:Y:S02]  /*4f00*/  SYNCS.PHASECHK.TRANS64.TRYWAIT P0, [R0+URZ+0x31828], R15 ;  /* 0x0318280f000075a7 */ /* 0x0022a400080011ff */
[----:B--2---:R-:W-:Y:S05]  /*4f10*/  @!P0 NANOSLEEP.SYNCS 0x989680 ;  /* 0x009896800000895d */ /* 0x004fea0003900000 */
[----:B------:R-:W2:Y:S02]  /*4f20*/  @!P0 SYNCS.PHASECHK.TRANS64 P0, [R0+URZ+0x31828], R15 ;  /* 0x0318280f000085a7 */ /* 0x000ea400080010ff */
[----:B--2---:R-:W-:Y:S05]  /*4f30*/  @!P0 BRA `(.L_x_76) ;  /* 0xfffffffc00f08947 */ /* 0x004fea000383ffff */
[----:B------:R-:W-:Y:S05]  /*4f40*/  BRA `(.L_x_77) ;  /* 0xffffffcc00e47947 */ /* 0x000fea000383ffff */
.L_x_27:
[-C--:B------:R-:W-:Y:S02]  /*4f50*/  MOV R14, R3.reuse ;  /* 0x00000003000e7202 */ /* 0x080fe40000000f00 */
[----:B-1----:R-:W-:-:S07]  /*4f60*/  MOV R15, R3 ;  /* 0x00000003000f7202 */ /* 0x002fce0000000f00 */
.L_x_78:
[----:B-1----:R1:W2:Y:S02]  /*4f70*/  SYNCS.PHASECHK.TRANS64.TRYWAIT P0, [R0+URZ+0x31830], R15 ;  /* 0x0318300f000075a7 */ /* 0x0022a400080011ff */
[----:B--2---:R-:W-:Y:S05]  /*4f80*/  @!P0 NANOSLEEP.SYNCS 0x989680 ;  /* 0x009896800000895d */ /* 0x004fea0003900000 */
[----:B------:R-:W2:Y:S02]  /*4f90*/  @!P0 SYNCS.PHASECHK.TRANS64 P0, [R0+URZ+0x31830], R15 ;  /* 0x0318300f000085a7 */ /* 0x000ea400080010ff */
[----:B--2---:R-:W-:Y:S05]  /*4fa0*/  @!P0 BRA `(.L_x_78) ;  /* 0xfffffffc00f08947 */ /* 0x004fea000383ffff */
[----:B------:R-:W-:Y:S05]  /*4fb0*/  BRA `(.L_x_79) ;  /* 0xffffffd000247947 */ /* 0x000fea000383ffff */
.L_x_28:
[-C--:B------:R-:W-:Y:S02]  /*4fc0*/  MOV R38, R3.reuse ;  /* 0x0000000300267202 */ /* 0x080fe40000000f00 */
[----:B------:R-:W-:-:S07]  /*4fd0*/  MOV R39, R3 ;  /* 0x0000000300277202 */ /* 0x000fce0000000f00 */
.L_x_80:
[----:B-1----:R1:W2:Y:S02]  /*4fe0*/  SYNCS.PHASECHK.TRANS64.TRYWAIT P0, [R0+URZ+0x31838], R39 ;  /* 0x03183827000075a7 */ /* 0x0022a400080011ff */
[----:B--2---:R-:W-:Y:S05]  /*4ff0*/  @!P0 NANOSLEEP.SYNCS 0x989680 ;  /* 0x009896800000895d */ /* 0x004fea0003900000 */
[----:B------:R-:W2:Y:S02]  /*5000*/  @!P0 SYNCS.PHASECHK.TRANS64 P0, [R0+URZ+0x31838], R39 ;  /* 0x03183827000085a7 */ /* 0x000ea400080010ff */
[----:B--2---:R-:W-:Y:S05]  /*5010*/  @!P0 BRA `(.L_x_80) ;  /* 0xfffffffc00f08947 */ /* 0x004fea000383ffff */
[----:B------:R-:W-:Y:S05]  /*5020*/  BRA `(.L_x_81) ;  /* 0xffffffd000607947 */ /* 0x000fea000383ffff */
.L_x_29:
[-C--:B------:R-:W-:Y:S02]  /*5030*/  MOV R38, R27.reuse ;  /* 0x0000001b00267202 */ /* 0x080fe40000000f00 */
[----:B-1----:R-:W-:-:S07]  /*5040*/  MOV R39, R27 ;  /* 0x0000001b00277202 */ /* 0x002fce0000000f00 */
.L_x_82:
[----:B-1----:R1:W2:Y:S02]  /*5050*/  SYNCS.PHASECHK.TRANS64.TRYWAIT P0, [R0+URZ+0x31820], R39 ;  /* 0x03182027000075a7 */ /* 0x0022a400080011ff */
[----:B--2---:R-:W-:Y:S05]  /*5060*/  @!P0 NANOSLEEP.SYNCS 0x989680 ;  /* 0x009896800000895d */ /* 0x004fea0003900000 */
[----:B------:R-:W2:Y:S02]  /*5070*/  @!P0 SYNCS.PHASECHK.TRANS64 P0, [R0+URZ+0x31820], R39 ;  /* 0x03182027000085a7 */ /* 0x000ea400080010ff */
[----:B--2---:R-:W-:Y:S05]  /*5080*/  @!P0 BRA `(.L_x_82) ;  /* 0xfffffffc00f08947 */ /* 0x004fea000383ffff */
[----:B------:R-:W-:Y:S05]  /*5090*/  BRA `(.L_x_83) ;  /* 0xffffffd000987947 */ /* 0x000fea000383ffff */
.L_x_30:
[-C--:B------:R-:W-:Y:S02]  /*50a0*/  MOV R38, R27.reuse ;  /* 0x0000001b00267202 */ /* 0x080fe40000000f00 */
[----:B-1----:R-:W-:-:S07]  /*50b0*/  MOV R39, R27 ;  /* 0x0000001b00277202 */ /* 0x002fce0000000f00 */
.L_x_84:
[----:B-1----:R1:W2:Y:S02]  /*50c0*/  SYNCS.PHASECHK.TRANS64.TRYWAIT P0, [R0+URZ+0x31828], R39 ;  /* 0x03182827000075a7 */ /* 0x0022a400080011ff */
[----:B--2---:R-:W-:Y:S05]  /*50d0*/  @!P0 NANOSLEEP.SYNCS 0x989680 ;  /* 0x009896800000895d */ /* 0x004fea0003900000 */
[----:B------:R-:W2:Y:S02]  /*50e0*/  @!P0 SYNCS.PHASECHK.TRANS64 P0, [R0+URZ+0x31828], R39 ;  /* 0x03182827000085a7 */ /* 0x000ea400080010ff */
[----:B--2---:R-:W-:Y:S05]  /*50f0*/  @!P0 BRA `(.L_x_84) ;  /* 0xfffffffc00f08947 */ /* 0x004fea000383ffff */
[----:B------:R-:W-:Y:S05]  /*5100*/  BRA `(.L_x_85) ;  /* 0xffffffd400007947 */ /* 0x000fea000383ffff */
.L_x_31:
[-C--:B------:R-:W-:Y:S02]  /*5110*/  MOV R38, R27.reuse ;  /* 0x0000001b00267202 */ /* 0x080fe40000000f00 */
[----:B-1----:R-:W-:-:S07]  /*5120*/  MOV R39, R27 ;  /* 0x0000001b00277202 */ /* 0x002fce0000000f00 */
.L_x_86:
[----:B-1----:R1:W2:Y:S02]  /*5130*/  SYNCS.PHASECHK.TRANS64.TRYWAIT P0, [R0+URZ+0x31830], R39 ;  /* 0x03183027000075a7 */ /* 0x0022a400080011ff */
[----:B--2---:R-:W-:Y:S05]  /*5140*/  @!P0 NANOSLEEP.SYNCS 0x989680 ;  /* 0x009896800000895d */ /* 0x004fea0003900000 */
[----:B------:R-:W2:Y:S02]  /*5150*/  @!P0 SYNCS.PHASECHK.TRANS64 P0, [R0+URZ+0x31830], R39 ;  /* 0x03183027000085a7 */ /* 0x000ea400080010ff */
[----:B--2---:R-:W-:Y:S05]  /*5160*/  @!P0 BRA `(.L_x_86) ;  /* 0xfffffffc00f08947 */ /* 0x004fea000383ffff */
[----:B------:R-:W-:Y:S05]  /*5170*/  BRA `(.L_x_87) ;  /* 0xffffffd400307947 */ /* 0x000fea000383ffff */
.L_x_32:
[-C--:B------:R-:W-:Y:S02]  /*5180*/  MOV R38, R27.reuse ;  /* 0x0000001b00267202 */ /* 0x080fe40000000f00 */
[----:B-1----:R-:W-:-:S07]  /*5190*/  MOV R39, R27 ;  /* 0x0000001b00277202 */ /* 0x002fce0000000f00 */
.L_x_88:
[----:B-1----:R1:W2:Y:S02]  /*51a0*/  SYNCS.PHASECHK.TRANS64.TRYWAIT P0, [R0+URZ+0x31838], R39 ;  /* 0x03183827000075a7 */ /* 0x0022a400080011ff */
[----:B--2---:R-:W-:Y:S05]  /*51b0*/  @!P0 NANOSLEEP.SYNCS 0x989680 ;  /* 0x009896800000895d */ /* 0x004fea0003900000 */
[----:B------:R-:W2:Y:S02]  /*51c0*/  @!P0 SYNCS.PHASECHK.TRANS64 P0, [R0+URZ+0x31838], R39 ;  /* 0x03183827000085a7 */ /* 0x000ea400080010ff */
[----:B--2---:R-:W-:Y:S05]  /*51d0*/  @!P0 BRA `(.L_x_88) ;  /* 0xfffffffc00f08947 */ /* 0x004fea000383ffff */
[----:B------:R-:W-:Y:S05]  /*51e0*/  BRA `(.L_x_89) ;  /* 0xffffffd400607947 */ /* 0x000fea000383ffff */
.L_x_33:
[-C--:B------:R-:W-:Y:S02]  /*51f0*/  MOV R38, R3.reuse ;  /* 0x0000000300267202 */ /* 0x080fe40000000f00 */
[----:B-1----:R-:W-:-:S07]  /*5200*/  MOV R39, R3 ;  /* 0x0000000300277202 */ /* 0x002fce0000000f00 */
.L_x_90:
[----:B-1----:R1:W2:Y:S02]  /*5210*/  SYNCS.PHASECHK.TRANS64.TRYWAIT P0, [R0+URZ+0x31820], R39 ;  /* 0x03182027000075a7 */ /* 0x0022a400080011ff */
[----:B--2---:R-:W-:Y:S05]  /*5220*/  @!P0 NANOSLEEP.SYNCS 0x989680 ;  /* 0x009896800000895d */ /* 0x004fea0003900000 */
[----:B------:R-:W2:Y:S02]  /*5230*/  @!P0 SYNCS.PHASECHK.TRANS64 P0, [R0+URZ+0x31820], R39 ;  /* 0x03182027000085a7 */ /* 0x000ea400080010ff */
[----:B--2---:R-:W-:Y:S05]  /*5240*/  @!P0 BRA `(.L_x_90) ;  /* 0xfffffffc00f08947 */ /* 0x004fea000383ffff */
[----:B------:R-:W-:Y:S05]  /*5250*/  BRA `(.L_x_91) ;  /* 0xffffffd400907947 */ /* 0x000fea000383ffff */
.L_x_34:
[-C--:B------:R-:W-:Y:S02]  /*5260*/  MOV R6, R3.reuse ;  /* 0x0000000300067202 */ /* 0x080fe40000000f00 */
[----:B------:R-:W-:-:S07]  /*5270*/  MOV R7, R3 ;  /* 0x0000000300077202 */ /* 0x000fce0000000f00 */
.L_x_92:
[----:B--2---:R2:W3:Y:S02]  /*5280*/  SYNCS.PHASECHK.TRANS64.TRYWAIT P0, [R0+URZ+0x31828], R7 ;  /* 0x03182807000075a7 */ /* 0x0044e400080011ff */
[----:B---3--:R-:W-:Y:S05]  /*5290*/  @!P0 NANOSLEEP.SYNCS 0x989680 ;  /* 0x009896800000895d */ /* 0x008fea0003900000 */
[----:B------:R-:W3:Y:S02]  /*52a0*/  @!P0 SYNCS.PHASECHK.TRANS64 P0, [R0+URZ+0x31828], R7 ;  /* 0x03182807000085a7 */ /* 0x000ee400080010ff */
[----:B---3--:R-:W-:Y:S05]  /*52b0*/  @!P0 BRA `(.L_x_92) ;  /* 0xfffffffc00f08947 */ /* 0x008fea000383ffff */
[----:B------:R-:W-:Y:S05]  /*52c0*/  BRA `(.L_x_93) ;  /* 0xffffffd400f87947 */ /* 0x000fea000383ffff */
.L_x_35:
[-C--:B------:R-:W-:Y:S02]  /*52d0*/  MOV R6, R3.reuse ;  /* 0x0000000300067202 */ /* 0x080fe40000000f00 */
[----:B--2---:R-:W-:-:S07]  /*52e0*/  MOV R7, R3 ;  /* 0x0000000300077202 */ /* 0x004fce0000000f00 */
.L_x_94:
[----:B--2---:R2:W3:Y:S02]  /*52f0*/  SYNCS.PHASECHK.TRANS64.TRYWAIT P0, [R0+URZ+0x31830], R7 ;  /* 0x03183007000075a7 */ /* 0x0044e400080011ff */
[----:B---3--:R-:W-:Y:S05]  /*5300*/  @!P0 NANOSLEEP.SYNCS 0x989680 ;  /* 0x009896800000895d */ /* 0x008fea0003900000 */
[----:B------:R-:W3:Y:S02]  /*5310*/  @!P0 SYNCS.PHASECHK.TRANS64 P0, [R0+URZ+0x31830], R7 ;  /* 0x03183007000085a7 */ /* 0x000ee400080010ff */
[----:B---3--:R-:W-:Y:S05]  /*5320*/  @!P0 BRA `(.L_x_94) ;  /* 0xfffffffc00f08947 */ /* 0x008fea000383ffff */
[----:B------:R-:W-:Y:S05]  /*5330*/  BRA `(.L_x_95) ;  /* 0xffffffd800287947 */ /* 0x000fea000383ffff */
.L_x_36:
[-C--:B------:R-:W-:Y:S02]  /*5340*/  MOV R6, R3.reuse ;  /* 0x0000000300067202 */ /* 0x080fe40000000f00 */
[----:B--2---:R-:W-:-:S07]  /*5350*/  MOV R7, R3 ;  /* 0x0000000300077202 */ /* 0x004fce0000000f00 */
.L_x_96:
[----:B--2---:R2:W3:Y:S02]  /*5360*/  SYNCS.PHASECHK.TRANS64.TRYWAIT P0, [R0+URZ+0x31838], R7 ;  /* 0x03183807000075a7 */ /* 0x0044e400080011ff */
[----:B---3--:R-:W-:Y:S05]  /*5370*/  @!P0 NANOSLEEP.SYNCS 0x989680 ;  /* 0x009896800000895d */ /* 0x008fea0003900000 */
[----:B------:R-:W3:Y:S02]  /*5380*/  @!P0 SYNCS.PHASECHK.TRANS64 P0, [R0+URZ+0x31838], R7 ;  /* 0x03183807000085a7 */ /* 0x000ee400080010ff */
[----:B---3--:R-:W-:Y:S05]  /*5390*/  @!P0 BRA `(.L_x_96) ;  /* 0xfffffffc00f08947 */ /* 0x008fea000383ffff */
[----:B------:R-:W-:Y:S05]  /*53a0*/  BRA `(.L_x_97) ;  /* 0xffffffd800587947 */ /* 0x000fea000383ffff */
.L_x_40:
[----:B------:R-:W-:-:S07]  /*53b0*/  MOV R4, R5 ;  /* 0x0000000500047202 */ /* 0x000fce0000000f00 */
.L_x_98:
[----:B-1----:R1:W2:Y:S02]  /*53c0*/  SYNCS.PHASECHK.TRANS64.TRYWAIT P2, [R2+URZ+0x31860], R5 ;  /* 0x03186005020075a7 */ /* 0x0022a400080411ff */
[----:B--2---:R-:W-:Y:S05]  /*53d0*/  @!P2 NANOSLEEP.SYNCS 0x989680 ;  /* 0x009896800000a95d */ /* 0x004fea0003900000 */
[----:B------:R-:W2:Y:S02]  /*53e0*/  @!P2 SYNCS.PHASECHK.TRANS64 P2, [R2+URZ+0x31860], R5 ;  /* 0x031860050200a5a7 */ /* 0x000ea400080410ff */
[----:B--2---:R-:W-:Y:S05]  /*53f0*/  @!P2 BRA `(.L_x_98) ;  /* 0xfffffffc00f0a947 */ /* 0x004fea000383ffff */
[----:B------:R-:W-:Y:S05]  /*5400*/  BRA `(.L_x_99) ;  /* 0xffffffdc00747947 */ /* 0x000fea000383ffff */
        .weak           $__internal_0_$__cuda_sm10x_tcgen05_guardrail_trap_col_being_dealloced_not_returned_by_alloc
        .type           $__internal_0_$__cuda_sm10x_tcgen05_guardrail_trap_col_being_dealloced_not_returned_by_alloc,@function
        .size           $__internal_0_$__cuda_sm10x_tcgen05_guardrail_trap_col_being_dealloced_not_returned_by_alloc,($__internal_1_$__cuda_sm10x_tcgen05_guardrail_trap_phase_invalid_during_alloc - $__internal_0_$__cuda_sm10x_tcgen05_guardrail_trap_col_being_dealloced_not_returned_by_alloc)
$__internal_0_$__cuda_sm10x_tcgen05_guardrail_trap_col_being_dealloced_not_returned_by_alloc:
[----:B------:R-:W-:Y:S05]  /*5410*/  BPT.TRAP 0x1 ;  /* 0x000000040000795c */ /* 0x000fea0000300000 */
[----:B------:R-:W-:-:S04]  /*5420*/  HFMA2 R3, -RZ, RZ, 0, 0 ;  /* 0x00000000ff037431 */ /* 0x000fc800000001ff */
[----:B------:R-:W-:Y:S05]  /*5430*/  RET.REL.NODEC R2 `(_ZN9deep_gemm24sm100_fp8_gemm_1d1d_implILN4cute4UMMA5MajorE0ELS3_0ELj0ELj24576ELj1536ELj128ELj224ELj128ELj1ELj128ELj128ELj64ELj4ELj128ELj128ELj1ELb0ELj142ELNS_8GemmTypeE0ELb0EN7cutlass10bfloat16_tENS_16EpilogueIdentityEEEvPijjj14CUtensorMap_stS9_S9_S9_S9_) ;  /* 0xffffffa802f07950 */ /* 0x000fea0003c3ffff */
        .weak           $__internal_1_$__cuda_sm10x_tcgen05_guardrail_trap_phase_invalid_during_alloc
        .type           $__internal_1_$__cuda_sm10x_tcgen05_guardrail_trap_phase_invalid_during_alloc,@function
        .size           $__internal_1_$__cuda_sm10x_tcgen05_guardrail_trap_phase_invalid_during_alloc,($__internal_2_$__cuda_sm10x_tcgen05_guardrail_trap_unallocated_columns_being_dealloced - $__internal_1_$__cuda_sm10x_tcgen05_guardrail_trap_phase_invalid_during_alloc)
$__internal_1_$__cuda_sm10x_tcgen05_guardrail_trap_phase_invalid_during_alloc:
[----:B------:R-:W-:Y:S05]  /*5440*/  BPT.TRAP 0x1 ;  /* 0x000000040000795c */ /* 0x000fea0000300000 */
[----:B------:R-:W-:-:S04]  /*5450*/  MOV R5, 0x0 ;  /* 0x0000000000057802 */ /* 0x000fc80000000f00 */
[----:B------:R-:W-:Y:S05]  /*5460*/  RET.REL.NODEC R4 `(_ZN9deep_gemm24sm100_fp8_gemm_1d1d_implILN4cute4UMMA5MajorE0ELS3_0ELj0ELj24576ELj1536ELj128ELj224ELj128ELj1ELj128ELj128ELj64ELj4ELj128ELj128ELj1ELb0ELj142ELNS_8GemmTypeE0ELb0EN7cutlass10bfloat16_tENS_16EpilogueIdentityEEEvPijjj14CUtensorMap_stS9_S9_S9_S9_) ;  /* 0xffffffa804e47950 */ /* 0x000fea0003c3ffff */
        .weak           $__internal_2_$__cuda_sm10x_tcgen05_guardrail_trap_unallocated_columns_being_dealloced
        .type           $__internal_2_$__cuda_sm10x_tcgen05_guardrail_trap_unallocated_columns_being_dealloced,@function
        .size           $__internal_2_$__cuda_sm10x_tcgen05_guardrail_trap_unallocated_columns_being_dealloced,($__internal_3_$__cuda_sm20_div_u16 - $__internal_2_$__cuda_sm10x_tcgen05_guardrail_trap_unallocated_columns_being_dealloced)
$__internal_2_$__cuda_sm10x_tcgen05_guardrail_trap_unallocated_columns_being_dealloced:
[----:B------:R-:W-:Y:S05]  /*5470*/  BPT.TRAP 0x1 ;  /* 0x000000040000795c */ /* 0x000fea0000300000 */
[----:B------:R-:W-:-:S04]  /*5480*/  HFMA2 R3, -RZ, RZ, 0, 0 ;  /* 0x00000000ff037431 */ /* 0x000fc800000001ff */
[----:B------:R-:W-:Y:S05]  /*5490*/  RET.REL.NODEC R2 `(_ZN9deep_gemm24sm100_fp8_gemm_1d1d_implILN4cute4UMMA5MajorE0ELS3_0ELj0ELj24576ELj1536ELj128ELj224ELj128ELj1ELj128ELj128ELj64ELj4ELj128ELj128ELj1ELb0ELj142ELNS_8GemmTypeE0ELb0EN7cutlass10bfloat16_tENS_16EpilogueIdentityEEEvPijjj14CUtensorMap_stS9_S9_S9_S9_) ;  /* 0xffffffa802d87950 */ /* 0x000fea0003c3ffff */
        .weak           $__internal_3_$__cuda_sm20_div_u16
        .type           $__internal_3_$__cuda_sm20_div_u16,@function
        .size           $__internal_3_$__cuda_sm20_div_u16,(.L_x_104 - $__internal_3_$__cuda_sm20_div_u16)
$__internal_3_$__cuda_sm20_div_u16:
[----:B------:R-:W1:Y:S01]  /*54a0*/  I2F.U16 R12, R35 ;  /* 0x00000023000c7306 */ /* 0x000e620000101000 */
[----:B------:R-:W-:-:S07]  /*54b0*/  IMAD.MOV.U32 R7, RZ, RZ, 0x4b800000 ;  /* 0x4b800000ff077424 */ /* 0x000fce00078e00ff */
[----:B------:R-:W-:Y:S01]  /*54c0*/  I2F.U16.RZ R11, R11 ;  /* 0x0000000b000b7306 */ /* 0x000fe2000010d000 */
[C---:B-1----:R-:W-:Y:S02]  /*54d0*/  FSETP.GEU.AND P1, PT, |R12|.reuse, 1.175494350822287508e-38, PT ;  /* 0x008000000c00780b */ /* 0x042fe40003f2e200 */
[----:B------:R-:W-:Y:S02]  /*54e0*/  FSETP.GT.AND P2, PT, |R12|, 8.50705917302346158658e+37, PT ;  /* 0x7e8000000c00780b */ /* 0x000fe40003f44200 */
[----:B------:R-:W-:Y:S02]  /*54f0*/  FSEL R7, R7, 1, !P1 ;  /* 0x3f80000007077808 */ /* 0x000fe40004800000 */
[----:B------:R-:W-:Y:S02]  /*5500*/  ISETP.NE.U32.AND P1, PT, R35, RZ, PT ;  /* 0x000000ff2300720c */ /* 0x000fe40003f25070 */
[----:B------:R-:W-:-:S05]  /*5510*/  FSEL R7, R7, 0.25, !P2 ;  /* 0x3e80000007077808 */ /* 0x000fca0005000000 */
[----:B------:R-:W-:-:S06]  /*5520*/  FMUL R12, R12, R7 ;  /* 0x000000070c0c7220 */ /* 0x000fcc0000400000 */
[----:B------:R-:W1:Y:S02]  /*5530*/  MUFU.RCP R12, R12 ;  /* 0x0000000c000c7308 */ /* 0x000e640000001000 */
[----:B-1----:R-:W-:Y:S01]  /*5540*/  FMUL R14, R7, R12 ;  /* 0x0000000c070e7220 */ /* 0x002fe20000400000 */
[----:B------:R-:W-:-:S03]  /*5550*/  IMAD.MOV.U32 R7, RZ, RZ, 0x0 ;  /* 0x00000000ff077424 */ /* 0x000fc600078e00ff */
[----:B------:R-:W-:-:S04]  /*5560*/  VIADD R14, R14, 0x2 ;  /* 0x000000020e0e7836 */ /* 0x000fc80000000000 */
[----:B------:R-:W-:-:S04]  /*5570*/  FMUL.RZ R14, R11, R14 ;  /* 0x0000000e0b0e7220 */ /* 0x000fc8000040c000 */
[----:B------:R-:W1:Y:S02]  /*5580*/  F2I.U32.TRUNC.NTZ R36, R14 ;  /* 0x0000000e00247305 */ /* 0x000e64000020f000 */
[----:B-1----:R-:W-:Y:S02]  /*5590*/  LOP3.LUT R36, R36, 0xffff, RZ, 0xc0, !PT ;  /* 0x0000ffff24247812 */ /* 0x002fe400078ec0ff */
[----:B------:R-:W-:Y:S01]  /*55a0*/  @!P1 MOV R36, 0xffffffff ;  /* 0xffffffff00249802 */ /* 0x000fe20000000f00 */
[----:B------:R-:W-:Y:S06]  /*55b0*/  RET.REL.NODEC R6 `(_ZN9deep_gemm24sm100_fp8_gemm_1d1d_implILN4cute4UMMA5MajorE0ELS3_0ELj0ELj24576ELj1536ELj128ELj224ELj128ELj1ELj128ELj128ELj64ELj4ELj128ELj128ELj1ELb0ELj142ELNS_8GemmTypeE0ELb0EN7cutlass10bfloat16_tENS_16EpilogueIdentityEEEvPijjj14CUtensorMap_stS9_S9_S9_S9_) ;  /* 0xffffffa806907950 */ /* 0x000fec0003c3ffff */
.L_x_100:
[----:B------:R-:W-:-:S00]  /*55c0*/  BRA `(.L_x_100) ;  /* 0xfffffffc00fc7947 */ /* 0x000fc0000383ffff */
[----:B------:R-:W-:-:S00]  /*55d0*/  NOP ;  /* 0x0000000000007918 */ /* 0x000fc00000000000 */
        /* <DEDUP_REMOVED lines=10> */
.L_x_104:


//--------------------- .nv.shared._ZN9deep_gemm24sm100_fp8_gemm_1d1d_implILN4cute4UMMA5MajorE0ELS3_0ELj0ELj24576ELj1536ELj128ELj224ELj128ELj1ELj128ELj128ELj64ELj4ELj128ELj128ELj1ELb0ELj142ELNS_8GemmTypeE0ELb0EN7cutlass10bfloat16_tENS_16EpilogueIdentityEEEvPijjj14CUtensorMap_stS9_S9_S9_S9_ --------------------------
	.section	.nv.shared._ZN9deep_gemm24sm100_fp8_gemm_1d1d_implILN4cute4UMMA5MajorE0ELS3_0ELj0ELj24576ELj1536ELj128ELj224ELj128ELj1ELj128ELj128ELj64ELj4ELj128ELj128ELj1ELb0ELj142ELNS_8GemmTypeE0ELb0EN7cutlass10bfloat16_tENS_16EpilogueIdentityEEEvPijjj14CUtensorMap_stS9_S9_S9_S9_,"aw",@nobits
	.sectionflags	@""
	.align	1024
	.zero		1024


//--------------------- .nv.shared.reserved.0     --------------------------
	.section	.nv.shared.reserved.0,"aw",@nobits
	.align	8
	.weak		__nv_reservedSMEM_offset_0_alias
	.size		__nv_reservedSMEM_offset_0_alias, 0, 64
	.other		__nv_reservedSMEM_offset_0_alias,@"STO_CUDA_RESERVED_SHARED STV_DEFAULT"
__nv_reservedSMEM_offset_0_alias:
	.zero		0
.nv.shared.reserved.0:
	.zero		64
	.weak		__nv_reservedSMEM_allocation_phase
	.type		__nv_reservedSMEM_allocation_phase,@object
	.size		__nv_reservedSMEM_allocation_phase,(.L_0 - __nv_reservedSMEM_allocation_phase)
__nv_reservedSMEM_allocation_phase:
	.zero		1
.L_0:
	.zero		7
	.weak		__nv_reservedSMEM_devtool_atexit_pc
	.type		__nv_reservedSMEM_devtool_atexit_pc,@object
	.size		__nv_reservedSMEM_devtool_atexit_pc,(__nv_reservedSMEM_allocation_mask - __nv_reservedSMEM_devtool_atexit_pc)
__nv_reservedSMEM_devtool_atexit_pc:
	.zero		8
	.weak		__nv_reservedSMEM_allocation_mask
	.type		__nv_reservedSMEM_allocation_mask,@object
	.size		__nv_reservedSMEM_allocation_mask,(.L_2 - __nv_reservedSMEM_allocation_mask)
__nv_reservedSMEM_allocation_mask:
	.zero		4
.L_2:


//--------------------- .nv.global                --------------------------
	.section	.nv.global,"aw",@nobits
.nv.global:
	.type		_ZN45_INTERNAL_db1ab040_9_kernel_cu_9bf2a6ce_911894cute1_E,@object
	.size		_ZN45_INTERNAL_db1ab040_9_kernel_cu_9bf2a6ce_911894cute1_E,(_ZN45_INTERNAL_db1ab040_9_kernel_cu_9bf2a6ce_911894cuda3std3__45__cpo6cbeginE - _ZN45_INTERNAL_db1ab040_9_kernel_cu_9bf2a6ce_911894cute1_E)
_ZN45_INTERNAL_db1ab040_9_kernel_cu_9bf2a6ce_911894cute1_E:
	.zero		1
	.type		_ZN45_INTERNAL_db1ab040_9_kernel_cu_9bf2a6ce_911894cuda3std3__45__cpo6cbeginE,@object
	.size		_ZN45_INTERNAL_db1ab040_9_kernel_cu_9bf2a6ce_911894cuda3std3__45__cpo6cbeginE,(_ZN45_INTERNAL_db1ab040_9_kernel_cu_9bf2a6ce_911894cuda3std3__48in_placeE - _ZN45_INTERNAL_db1ab040_9_kernel_cu_9bf2a6ce_911894cuda3std3__45__cpo6cbeginE)
_ZN45_INTERNAL_db1ab040_9_kernel_cu_9bf2a6ce_911894cuda3std3__45__cpo6cbeginE:
	.zero		1
	.type		_ZN45_INTERNAL_db1ab040_9_kernel_cu_9bf2a6ce_911894cuda3std3__48in_placeE,@object
	.size		_ZN45_INTERNAL_db1ab040_9_kernel_cu_9bf2a6ce_911894cuda3std3__48in_placeE,(_ZN45_INTERNAL_db1ab040_9_kernel_cu_9bf2a6ce_911894cuda3std6ranges3__45__cpo9iter_moveE - _ZN45_INTERNAL_db1ab040_9_kernel_cu_9bf2a6ce_911894cuda3std3__48in_placeE)
_ZN45_INTERNAL_db1ab040_9_kernel_cu_9bf2a6ce_911894cuda3std3__48in_placeE:
	.zero		1
	.type		_ZN45_INTERNAL_db1ab040_9_kernel_cu_9bf2a6ce_911894cuda3std6ranges3__45__cpo9iter_moveE,@object
	.size		_ZN45_INTERNAL_db1ab040_9_kernel_cu_9bf2a6ce_911894cuda3std6ranges3__45__cpo9iter_moveE,(_ZN45_INTERNAL_db1ab040_9_kernel_cu_9bf2a6ce_911894cuda3std3__45__cpo5beginE - _ZN45_INTERNAL_db1ab040_9_kernel_cu_9bf2a6ce_911894cuda3std6ranges3__45__cpo9iter_moveE)
_ZN45_INTERNAL_db1ab040_9_kernel_cu_9bf2a6ce_911894cuda3std6ranges3__45__cpo9iter_moveE:
	.zero		1
	.type		_ZN45_INTERNAL_db1ab040_9_kernel_cu_9bf2a6ce_911894cuda3std3__45__cpo5beginE,@object
	.size		_ZN45_INTERNAL_db1ab040_9_kernel_cu_9bf2a6ce_911894cuda3std3__45__cpo5beginE,(_ZN45_INTERNAL_db1ab040_9_kernel_cu_9bf2a6ce_911894cuda3std3__447_GLOBAL__N__db1ab040_9_kernel_cu_9bf2a6ce_911896ignoreE - _ZN45_INTERNAL_db1ab040_9_kernel_cu_9bf2a6ce_911894cuda3std3__45__cpo5beginE)
_ZN45_INTERNAL_db1ab040_9_kernel_cu_9bf2a6ce_911894cuda3std3__45__cpo5beginE:
	.zero		1
	.type		_ZN45_INTERNAL_db1ab040_9_kernel_cu_9bf2a6ce_911894cuda3std3__447_GLOBAL__N__db1ab040_9_kernel_cu_9bf2a6ce_911896ignoreE,@object
	.size		_ZN45_INTERNAL_db1ab040_9_kernel_cu_9bf2a6ce_911894cuda3std3__447_GLOBAL__N__db1ab040_9_kernel_cu_9bf2a6ce_911896ignoreE,(_ZN45_INTERNAL_db1ab040_9_kernel_cu_9bf2a6ce_911894cute7productE - _ZN45_INTERNAL_db1ab040_9_kernel_cu_9bf2a6ce_911894cuda3std3__447_GLOBAL__N__db1ab040_9_kernel_cu_9bf2a6ce_911896ignoreE)
_ZN45_INTERNAL_db1ab040_9_kernel_cu_9bf2a6ce_911894cuda3std3__447_GLOBAL__N__db1ab040_9_kernel_cu_9bf2a6ce_911896ignoreE:
	.zero		1
	.type		_ZN45_INTERNAL_db1ab040_9_kernel_cu_9bf2a6ce_911894cute7productE,@object
	.size		_ZN45_INTERNAL_db1ab040_9_kernel_cu_9bf2a6ce_911894cute7productE,(_ZN45_INTERNAL_db1ab040_9_kernel_cu_9bf2a6ce_911894cuda3std3__45__cpo3endE - _ZN45_INTERNAL_db1ab040_9_kernel_cu_9bf2a6ce_911894cute7productE)
_ZN45_INTERNAL_db1ab040_9_kernel_cu_9bf2a6ce_911894cute7productE:
	.zero		1
	.type		_ZN45_INTERNAL_db1ab040_9_kernel_cu_9bf2a6ce_911894cuda3std3__45__cpo3endE,@object
	.size		_ZN45_INTERNAL_db1ab040_9_kernel_cu_9bf2a6ce_911894cuda3std3__45__cpo3endE,(_ZN45_INTERNAL_db1ab040_9_kernel_cu_9bf2a6ce_911894cuda3std3__419piecewise_constructE - _ZN45_INTERNAL_db1ab040_9_kernel_cu_9bf2a6ce_911894cuda3std3__45__cpo3endE)
_ZN45_INTERNAL_db1ab040_9_kernel_cu_9bf2a6ce_911894cuda3std3__45__cpo3endE:
	.zero		1
	.type		_ZN45_INTERNAL_db1ab040_9_kernel_cu_9bf2a6ce_911894cuda3std3__419piecewise_constructE,@object
	.size		_ZN45_INTERNAL_db1ab040_9_kernel_cu_9bf2a6ce_911894cuda3std3__419piecewise_constructE,(_ZN45_INTERNAL_db1ab040_9_kernel_cu_9bf2a6ce_911894cuda3std3__45__cpo4cendE - _ZN45_INTERNAL_db1ab040_9_kernel_cu_9bf2a6ce_911894cuda3std3__419piecewise_constructE)
_ZN45_INTERNAL_db1ab040_9_kernel_cu_9bf2a6ce_911894cuda3std3__419piecewise_constructE:
	.zero		1
	.type		_ZN45_INTERNAL_db1ab040_9_kernel_cu_9bf2a6ce_911894cuda3std3__45__cpo4cendE,@object
	.size		_ZN45_INTERNAL_db1ab040_9_kernel_cu_9bf2a6ce_911894cuda3std3__45__cpo4cendE,(_ZN45_INTERNAL_db1ab040_9_kernel_cu_9bf2a6ce_911894cuda3std6ranges3__45__cpo4swapE - _ZN45_INTERNAL_db1ab040_9_kernel_cu_9bf2a6ce_911894cuda3std3__45__cpo4cendE)
_ZN45_INTERNAL_db1ab040_9_kernel_cu_9bf2a6ce_911894cuda3std3__45__cpo4cendE:
	.zero		1
	.type		_ZN45_INTERNAL_db1ab040_9_kernel_cu_9bf2a6ce_911894cuda3std6ranges3__45__cpo4swapE,@object
	.size		_ZN45_INTERNAL_db1ab040_9_kernel_cu_9bf2a6ce_911894cuda3std6ranges3__45__cpo4swapE,(.L_10 - _ZN45_INTERNAL_db1ab040_9_kernel_cu_9bf2a6ce_911894cuda3std6ranges3__45__cpo4swapE)
_ZN45_INTERNAL_db1ab040_9_kernel_cu_9bf2a6ce_911894cuda3std6ranges3__45__cpo4swapE:
	.zero		1
.L_10:


//--------------------- .nv.constant0._ZN9deep_gemm24sm100_fp8_gemm_1d1d_implILN4cute4UMMA5MajorE0ELS3_0ELj0ELj24576ELj1536ELj128ELj224ELj128ELj1ELj128ELj128ELj64ELj4ELj128ELj128ELj1ELb0ELj142ELNS_8GemmTypeE0ELb0EN7cutlass10bfloat16_tENS_16EpilogueIdentityEEEvPijjj14CUtensorMap_stS9_S9_S9_S9_ --------------------------
	.section	.nv.constant0._ZN9deep_gemm24sm100_fp8_gemm_1d1d_implILN4cute4UMMA5MajorE0ELS3_0ELj0ELj24576ELj1536ELj128ELj224ELj128ELj1ELj128ELj128ELj64ELj4ELj128ELj128ELj1ELb0ELj142ELNS_8GemmTypeE0ELb0EN7cutlass10bfloat16_tENS_16EpilogueIdentityEEEvPijjj14CUtensorMap_stS9_S9_S9_S9_,"a",@progbits
	.sectionflags	@""
	.align	4
.nv.constant0._ZN9deep_gemm24sm100_fp8_gemm_1d1d_implILN4cute4UMMA5MajorE0ELS3_0ELj0ELj24576ELj1536ELj128ELj224ELj128ELj1ELj128ELj128ELj64ELj4ELj128ELj128ELj1ELb0ELj142ELNS_8GemmTypeE0ELb0EN7cutlass10bfloat16_tENS_16EpilogueIdentityEEEvPijjj14CUtensorMap_stS9_S9_S9_S9_:
	.zero		1600


//--------------------- SYMBOLS --------------------------

	.type		.nv.reservedSmem.offset0,@object
	.size		.nv.reservedSmem.offset0,0x4
	.type		.nv.reservedSmem.cap,@object
	.size		.nv.reservedSmem.cap,0x4
